	.headerflags	@"EF_CUDA_TEXMODE_UNIFIED EF_CUDA_64BIT_ADDRESS EF_CUDA_SM86 EF_CUDA_VIRTUAL_SM(EF_CUDA_SM86)"
	.elftype	@"ET_EXEC"


//--------------------- .nv.info                  --------------------------
	.section	.nv.info,"",@"SHT_CUDA_INFO"
	.align	4


	//----- nvinfo : EIATTR_REGCOUNT
	.align		4
        /*0000*/ 	.byte	0x04, 0x2f
        /*0002*/ 	.short	(.L_5 - .L_4)
	.align		4
.L_4:
        /*0004*/ 	.word	index@(triton_per_fused__softmax_add_0)
        /*0008*/ 	.word	0x0000003d


	//----- nvinfo : EIATTR_FRAME_SIZE
	.align		4
.L_5:
        /*000c*/ 	.byte	0x04, 0x11
        /*000e*/ 	.short	(.L_7 - .L_6)
	.align		4
.L_6:
        /*0010*/ 	.word	index@(triton_per_fused__softmax_add_0)
        /*0014*/ 	.word	0x00000000


	//----- nvinfo : EIATTR_MIN_STACK_SIZE
	.align		4
.L_7:
        /*0018*/ 	.byte	0x04, 0x12
        /*001a*/ 	.short	(.L_9 - .L_8)
	.align		4
.L_8:
        /*001c*/ 	.word	index@(triton_per_fused__softmax_add_0)
        /*0020*/ 	.word	0x00000000
.L_9:


//--------------------- .nv.info.triton_per_fused__softmax_add_0 --------------------------
	.section	.nv.info.triton_per_fused__softmax_add_0,"",@"SHT_CUDA_INFO"
	.sectionflags	@""
	.align	4


	//----- nvinfo : EIATTR_CUDA_API_VERSION
	.align		4
        /*0000*/ 	.byte	0x04, 0x37
        /*0002*/ 	.short	(.L_11 - .L_10)
.L_10:
        /*0004*/ 	.word	0x00000080


	//----- nvinfo : EIATTR_SW2861232_WAR
	.align		4
.L_11:
        /*0008*/ 	.byte	0x01, 0x35
	.zero		2


	//----- nvinfo : EIATTR_PARAM_CBANK
	.align		4
        /*000c*/ 	.byte	0x04, 0x0a
        /*000e*/ 	.short	(.L_13 - .L_12)
	.align		4
.L_12:
        /*0010*/ 	.word	index@(.nv.constant0.triton_per_fused__softmax_add_0)
        /*0014*/ 	.short	0x0160
        /*0016*/ 	.short	0x0030


	//----- nvinfo : EIATTR_CBANK_PARAM_SIZE
	.align		4
.L_13:
        /*0018*/ 	.byte	0x03, 0x19
        /*001a*/ 	.short	0x0030


	//----- nvinfo : EIATTR_KPARAM_INFO
	.align		4
        /*001c*/ 	.byte	0x04, 0x17
        /*001e*/ 	.short	(.L_15 - .L_14)
.L_14:
        /*0020*/ 	.word	0x00000000
        /*0024*/ 	.short	0x0006
        /*0026*/ 	.short	0x0028
        /*0028*/ 	.byte	0x00, 0xf4, 0x21, 0x00


	//----- nvinfo : EIATTR_KPARAM_INFO
	.align		4
.L_15:
        /*002c*/ 	.byte	0x04, 0x17
        /*002e*/ 	.short	(.L_17 - .L_16)
.L_16:
        /*0030*/ 	.word	0x00000000
        /*0034*/ 	.short	0x0005
        /*0036*/ 	.short	0x0024
        /*0038*/ 	.byte	0x00, 0xf0, 0x11, 0x00


	//----- nvinfo : EIATTR_KPARAM_INFO
	.align		4
.L_17:
        /*003c*/ 	.byte	0x04, 0x17
        /*003e*/ 	.short	(.L_19 - .L_18)
.L_18:
        /*0040*/ 	.word	0x00000000
        /*0044*/ 	.short	0x0004
        /*0046*/ 	.short	0x0020
        /*0048*/ 	.byte	0x00, 0xf0, 0x11, 0x00


	//----- nvinfo : EIATTR_KPARAM_INFO
	.align		4
.L_19:
        /*004c*/ 	.byte	0x04, 0x17
        /*004e*/ 	.short	(.L_21 - .L_20)
.L_20:
        /*0050*/ 	.word	0x00000000
        /*0054*/ 	.short	0x0003
        /*0056*/ 	.short	0x0018
        /*0058*/ 	.byte	0x00, 0xf4, 0x21, 0x00


	//----- nvinfo : EIATTR_KPARAM_INFO
	.align		4
.L_21:
        /*005c*/ 	.byte	0x04, 0x17
        /*005e*/ 	.short	(.L_23 - .L_22)
.L_22:
        /*0060*/ 	.word	0x00000000
        /*0064*/ 	.short	0x0002
        /*0066*/ 	.short	0x0010
        /*0068*/ 	.byte	0x00, 0xf4, 0x21, 0x00


	//----- nvinfo : EIATTR_KPARAM_INFO
	.align		4
.L_23:
        /*006c*/ 	.byte	0x04, 0x17
        /*006e*/ 	.short	(.L_25 - .L_24)
.L_24:
        /*0070*/ 	.word	0x00000000
        /*0074*/ 	.short	0x0001
        /*0076*/ 	.short	0x0008
        /*0078*/ 	.byte	0x00, 0xf4, 0x21, 0x00


	//----- nvinfo : EIATTR_KPARAM_INFO
	.align		4
.L_25:
        /*007c*/ 	.byte	0x04, 0x17
        /*007e*/ 	.short	(.L_27 - .L_26)
.L_26:
        /*0080*/ 	.word	0x00000000
        /*0084*/ 	.short	0x0000
        /*0086*/ 	.short	0x0000
        /*0088*/ 	.byte	0x00, 0xf4, 0x21, 0x00


	//----- nvinfo : EIATTR_MAXREG_COUNT
	.align		4
.L_27:
        /*008c*/ 	.byte	0x03, 0x1b
        /*008e*/ 	.short	0x00ff


	//----- nvinfo : EIATTR_EXTERNS
	.align		4
        /*0090*/ 	.byte	0x04, 0x0f
        /*0092*/ 	.short	(.L_29 - .L_28)


	//   ....[0]....
	.align		4
.L_28:
        /*0094*/ 	.word	index@(__assertfail)


	//----- nvinfo : EIATTR_COOP_GROUP_MASK_REGIDS
	.align		4
.L_29:
        /*0098*/ 	.byte	0x04, 0x29
        /*009a*/ 	.short	(.L_31 - .L_30)


	//   ....[0]....
.L_30:
        /*009c*/ 	.word	0xffffffff


	//   ....[1]....
        /*00a0*/ 	.word	0xffffffff


	//   ....[2]....
        /*00a4*/ 	.word	0xffffffff


	//   ....[3]....
        /*00a8*/ 	.word	0xffffffff


	//   ....[4]....
        /*00ac*/ 	.word	0xffffffff


	//   ....[5]....
        /*00b0*/ 	.word	0xffffffff


	//----- nvinfo : EIATTR_COOP_GROUP_INSTR_OFFSETS
	.align		4
.L_31:
        /*00b4*/ 	.byte	0x04, 0x28
        /*00b6*/ 	.short	(.L_33 - .L_32)


	//   ....[0]....
.L_32:
        /*00b8*/ 	.word	0x00003ab0


	//   ....[1]....
        /*00bc*/ 	.word	0x00003b00


	//   ....[2]....
        /*00c0*/ 	.word	0x00003b40


	//   ....[3]....
        /*00c4*/ 	.word	0x00003fa0


	//   ....[4]....
        /*00c8*/ 	.word	0x00003fd0


	//   ....[5]....
        /*00cc*/ 	.word	0x00003ff0


	//----- nvinfo : EIATTR_SYSCALL_OFFSETS
	.align		4
.L_33:
        /*00d0*/ 	.byte	0x04, 0x46
        /*00d2*/ 	.short	(.L_35 - .L_34)


	//   ....[0]....
.L_34:
        /*00d4*/ 	.word	0x00002d30


	//----- nvinfo : EIATTR_EXIT_INSTR_OFFSETS
	.align		4
.L_35:
        /*00d8*/ 	.byte	0x04, 0x1c
        /*00da*/ 	.short	(.L_37 - .L_36)


	//   ....[0]....
.L_36:
        /*00dc*/ 	.word	0x00004370


	//   ....[1]....
        /*00e0*/ 	.word	0x000043d0


	//----- nvinfo : EIATTR_REQNTID
	.align		4
.L_37:
        /*00e4*/ 	.byte	0x04, 0x10
        /*00e6*/ 	.short	(.L_39 - .L_38)
.L_38:
        /*00e8*/ 	.word	0x00000100
        /*00ec*/ 	.word	0x00000001
        /*00f0*/ 	.word	0x00000001


	//----- nvinfo : EIATTR_CRS_STACK_SIZE
	.align		4
.L_39:
        /*00f4*/ 	.byte	0x04, 0x1e
        /*00f6*/ 	.short	(.L_41 - .L_40)
.L_40:
        /*00f8*/ 	.word	0x00000000
.L_41:


//--------------------- .nv.callgraph             --------------------------
	.section	.nv.callgraph,"",@"SHT_CUDA_CALLGRAPH"
	.align	4
	.sectionentsize	8
	.align		4
        /*0000*/ 	.word	0x00000000
	.align		4
        /*0004*/ 	.word	0xffffffff
	.align		4
        /*0008*/ 	.word	index@(triton_per_fused__softmax_add_0)
	.align		4
        /*000c*/ 	.word	index@(__assertfail)
	.align		4
        /*0010*/ 	.word	0x00000000
	.align		4
        /*0014*/ 	.word	0xfffffffe
	.align		4
        /*0018*/ 	.word	0x00000000
	.align		4
        /*001c*/ 	.word	0xfffffffd
	.align		4
        /*0020*/ 	.word	0x00000000
	.align		4
        /*0024*/ 	.word	0xfffffffc


//--------------------- .nv.rel.action            --------------------------
	.section	.nv.rel.action,"",@"SHT_CUDA_RELOCINFO"
	.align	8
	.sectionentsize	8
        /*0000*/ 	.byte	0x73, 0x00, 0x00, 0x00, 0x00, 0x00, 0x00, 0x00, 0x00, 0x00, 0x00, 0x11, 0x25, 0x00, 0x05, 0x36


//--------------------- .nv.constant4             --------------------------
	.section	.nv.constant4,"a",@progbits
	.align	8
	.align		8
.nv.constant4:
        /*0000*/ 	.dword	__assertfail
	.align		8
        /*0008*/ 	.dword	assertFunc_0
	.align		8
        /*0010*/ 	.dword	assertFile_0
	.align		8
        /*0018*/ 	.dword	assertMessage_0
	.align		8
        /*0020*/ 	.dword	_$_str


//--------------------- .nv.constant0.triton_per_fused__softmax_add_0 --------------------------
	.section	.nv.constant0.triton_per_fused__softmax_add_0,"a",@progbits
	.sectionflags	@""
	.align	4
.nv.constant0.triton_per_fused__softmax_add_0:
	.zero		400


//--------------------- .text.triton_per_fused__softmax_add_0 --------------------------
	.section	.text.triton_per_fused__softmax_add_0,"ax",@progbits
	.sectionflags	@"SHF_BARRIERS=1"
	.sectioninfo	@"SHI_REGISTERS=61"
	.align	128
        .global         triton_per_fused__softmax_add_0
        .type           triton_per_fused__softmax_add_0,@function
        .size           triton_per_fused__softmax_add_0,(.L_x_2 - triton_per_fused__softmax_add_0)
        .other          triton_per_fused__softmax_add_0,@"STO_CUDA_ENTRY STV_DEFAULT"
triton_per_fused__softmax_add_0:
.text.triton_per_fused__softmax_add_0:
[----:B------:R-:W-:Y:S02]  /*0000*/  IMAD.MOV.U32 R1, RZ, RZ, c[0x0][0x28] ;  /* 0x00000a00ff017624 */ /* 0x000fe400078e00ff */
[----:B------:R-:W0:Y:S01]  /*0010*/  S2R R52, SR_TID.X ;  /* 0x0000000000347919 */ /* 0x000e220000002100 */
[----:B------:R-:W-:Y:S01]  /*0020*/  IMAD.MOV.U32 R29, RZ, RZ, 0x4 ;  /* 0x00000004ff1d7424 */ /* 0x000fe200078e00ff */
[----:B------:R-:W-:Y:S01]  /*0030*/  CS2R R12, SRZ ;  /* 0x00000000000c7805 */ /* 0x000fe2000001ff00 */
[----:B------:R-:W-:Y:S01]  /*0040*/  ULDC.64 UR4, c[0x0][0x118] ;  /* 0x0000460000047ab9 */ /* 0x000fe20000000a00 */
[----:B------:R-:W1:Y:S01]  /*0050*/  S2R R37, SR_CTAID.X ;  /* 0x0000000000257919 */ /* 0x000e620000002500 */
[--C-:B0-----:R-:W-:Y:S01]  /*0060*/  SHF.R.U32.HI R34, RZ, 0x6, R52.reuse ;  /* 0x00000006ff227819 */ /* 0x101fe20000011634 */
[C---:B------:R-:W-:Y:S01]  /*0070*/  IMAD.SHL.U32 R53, R52.reuse, 0x2, RZ ;  /* 0x0000000234357824 */ /* 0x040fe200078e00ff */
[----:B------:R-:W-:Y:S01]  /*0080*/  LOP3.LUT R8, R52, 0x3f, RZ, 0xc0, !PT ;  /* 0x0000003f34087812 */ /* 0x000fe200078ec0ff */
[----:B-1----:R-:W-:Y:S01]  /*0090*/  IMAD.SHL.U32 R37, R37, 0x20, RZ ;  /* 0x0000002025257824 */ /* 0x002fe200078e00ff */
[----:B------:R-:W-:Y:S02]  /*00a0*/  SGXT.U32 R34, R34, 0x2 ;  /* 0x000000022222781a */ /* 0x000fe40000000000 */
[----:B------:R-:W-:-:S02]  /*00b0*/  SHF.R.U32.HI R50, RZ, 0x5, R52 ;  /* 0x00000005ff327819 */ /* 0x000fc40000011634 */
[-C--:B------:R-:W-:Y:S02]  /*00c0*/  LOP3.LUT R34, R34, R37.reuse, RZ, 0xfc, !PT ;  /* 0x0000002522227212 */ /* 0x080fe400078efcff */
[----:B------:R-:W-:Y:S02]  /*00d0*/  SGXT.U32 R50, R50, 0x3 ;  /* 0x000000033232781a */ /* 0x000fe40000000000 */
[C---:B------:R-:W-:Y:S02]  /*00e0*/  LOP3.LUT R15, R34.reuse, 0x10, RZ, 0xfc, !PT ;  /* 0x00000010220f7812 */ /* 0x040fe400078efcff */
[----:B------:R-:W-:Y:S02]  /*00f0*/  LOP3.LUT R9, R34, 0x14, RZ, 0xfc, !PT ;  /* 0x0000001422097812 */ /* 0x000fe400078efcff */
[----:B------:R-:W-:Y:S01]  /*0100*/  LOP3.LUT R38, R53, 0x3e, RZ, 0xc0, !PT ;  /* 0x0000003e35267812 */ /* 0x000fe200078ec0ff */
[----:B------:R-:W-:Y:S01]  /*0110*/  IMAD.HI R0, R15, 0x51eb851f, RZ ;  /* 0x51eb851f0f007827 */ /* 0x000fe200078e02ff */
[----:B------:R-:W-:-:S02]  /*0120*/  LOP3.LUT R26, R50, R37, RZ, 0xfc, !PT ;  /* 0x00000025321a7212 */ /* 0x000fc400078efcff */
[----:B------:R-:W-:Y:S02]  /*0130*/  ISETP.GE.U32.AND P0, PT, R38, 0x32, PT ;  /* 0x000000322600780c */ /* 0x000fe40003f06070 */
[----:B------:R-:W-:Y:S02]  /*0140*/  SHF.R.U32.HI R3, RZ, 0x1f, R0 ;  /* 0x0000001fff037819 */ /* 0x000fe40000011600 */
[----:B------:R-:W-:Y:S02]  /*0150*/  ISETP.LT.AND P3, PT, R26, 0x190, !P0 ;  /* 0x000001901a00780c */ /* 0x000fe40004761270 */
[----:B------:R-:W-:-:S05]  /*0160*/  LEA.HI.SX32 R0, R0, R3, 0x1c ;  /* 0x0000000300007211 */ /* 0x000fca00078fe2ff */
[----:B------:R-:W-:Y:S02]  /*0170*/  IMAD R3, R0, 0x32, -R15 ;  /* 0x0000003200037824 */ /* 0x000fe400078e0a0f */
[----:B------:R-:W-:-:S04]  /*0180*/  IMAD.HI R0, R9, 0x51eb851f, RZ ;  /* 0x51eb851f09007827 */ /* 0x000fc800078e02ff */
[----:B------:R-:W-:Y:S01]  /*0190*/  IMAD.IADD R28, R8, 0x1, R3 ;  /* 0x00000001081c7824 */ /* 0x000fe200078e0203 */
[----:B------:R-:W-:-:S04]  /*01a0*/  SHF.R.U32.HI R3, RZ, 0x1f, R0 ;  /* 0x0000001fff037819 */ /* 0x000fc80000011600 */
[----:B------:R-:W-:Y:S02]  /*01b0*/  IMNMX R20, RZ, R28, PT ;  /* 0x0000001cff147217 */ /* 0x000fe40003800200 */
[----:B------:R-:W-:Y:S01]  /*01c0*/  LEA.HI.SX32 R4, R0, R3, 0x1c ;  /* 0x0000000300047211 */ /* 0x000fe200078fe2ff */
[----:B------:R-:W-:Y:S01]  /*01d0*/  IMAD.MOV.U32 R0, RZ, RZ, 0x3e055027 ;  /* 0x3e055027ff007424 */ /* 0x000fe200078e00ff */
[----:B------:R-:W-:-:S03]  /*01e0*/  IADD3 R20, -R20, RZ, RZ ;  /* 0x000000ff14147210 */ /* 0x000fc60007ffe1ff */
[----:B------:R-:W-:Y:S01]  /*01f0*/  IMAD R25, R4, 0x32, -R9 ;  /* 0x0000003204197824 */ /* 0x000fe200078e0a09 */
[----:B------:R-:W-:Y:S01]  /*0200*/  I2FP.F32.U32 R24, R20 ;  /* 0x0000001400187245 */ /* 0x000fe20000201000 */
[----:B------:R-:W-:-:S03]  /*0210*/  IMAD R4, R26, 0x32, R38 ;  /* 0x000000321a047824 */ /* 0x000fc600078e0226 */
[----:B------:R-:W-:Y:S01]  /*0220*/  IADD3 R25, R8, R25, RZ ;  /* 0x0000001908197210 */ /* 0x000fe20007ffe0ff */
[----:B------:R-:W-:-:S03]  /*0230*/  FMUL R24, R24, 0.0625 ;  /* 0x3d80000018187820 */ /* 0x000fc60000400000 */
[----:B------:R-:W-:Y:S02]  /*0240*/  IMNMX R18, RZ, R25, PT ;  /* 0x00000019ff127217 */ /* 0x000fe40003800200 */
[----:B------:R-:W-:-:S03]  /*0250*/  FSETP.GEU.AND P1, PT, R24, 1.175494350822287508e-38, PT ;  /* 0x008000001800780b */ /* 0x000fc60003f2e000 */
[----:B------:R-:W-:Y:S01]  /*0260*/  IMAD.MOV R18, RZ, RZ, -R18 ;  /* 0x000000ffff127224 */ /* 0x000fe200078e0a12 */
[----:B------:R-:W-:Y:S02]  /*0270*/  LEA.HI R19, R52, 0x18, RZ, 0x1b ;  /* 0x0000001834137811 */ /* 0x000fe400078fd8ff */
[C-C-:B------:R-:W-:Y:S02]  /*0280*/  LOP3.LUT R27, R37.reuse, 0x8, R50.reuse, 0xfe, !PT ;  /* 0x00000008251b7812 */ /* 0x140fe400078efe32 */
[----:B------:R-:W-:Y:S02]  /*0290*/  I2FP.F32.U32 R32, R18 ;  /* 0x0000001200207245 */ /* 0x000fe40000201000 */
[----:B------:R-:W-:Y:S02]  /*02a0*/  LOP3.LUT R21, R37, 0x10, R50, 0xfe, !PT ;  /* 0x0000001025157812 */ /* 0x000fe400078efe32 */
[----:B------:R-:W-:Y:S01]  /*02b0*/  FSEL R39, RZ, -23, P1 ;  /* 0xc1b80000ff277808 */ /* 0x000fe20000800000 */
[----:B------:R-:W-:Y:S01]  /*02c0*/  @!P1 FMUL R24, R24, 8388608 ;  /* 0x4b00000018189820 */ /* 0x000fe20000400000 */
[----:B------:R-:W-:-:S04]  /*02d0*/  FMUL R32, R32, 0.0625 ;  /* 0x3d80000020207820 */ /* 0x000fc80000400000 */
[----:B------:R-:W-:Y:S02]  /*02e0*/  IADD3 R2, R24, -0x3f2aaaab, RZ ;  /* 0xc0d5555518027810 */ /* 0x000fe40007ffe0ff */
[----:B------:R-:W-:Y:S02]  /*02f0*/  FSETP.GEU.AND P5, PT, R32, 1.175494350822287508e-38, PT ;  /* 0x008000002000780b */ /* 0x000fe40003fae000 */
[----:B------:R-:W-:Y:S01]  /*0300*/  LOP3.LUT R5, R2, 0xff800000, RZ, 0xc0, !PT ;  /* 0xff80000002057812 */ /* 0x000fe200078ec0ff */
[----:B------:R-:W-:-:S04]  /*0310*/  IMAD.HI R2, R34, 0x51eb851f, RZ ;  /* 0x51eb851f22027827 */ /* 0x000fc800078e02ff */
[----:B------:R-:W-:Y:S01]  /*0320*/  IMAD.IADD R6, R24, 0x1, -R5 ;  /* 0x0000000118067824 */ /* 0x000fe200078e0a05 */
[----:B------:R-:W-:-:S03]  /*0330*/  SHF.R.U32.HI R3, RZ, 0x1f, R2 ;  /* 0x0000001fff037819 */ /* 0x000fc60000011602 */
[----:B------:R-:W-:Y:S01]  /*0340*/  FADD R7, R6, -1 ;  /* 0xbf80000006077421 */ /* 0x000fe20000000000 */
[----:B------:R-:W-:-:S03]  /*0350*/  LEA.HI.SX32 R3, R2, R3, 0x1c ;  /* 0x0000000302037211 */ /* 0x000fc600078fe2ff */
[----:B------:R-:W-:Y:S02]  /*0360*/  FFMA.FTZ R2, R7, -R0, 0.14084610342979431152 ;  /* 0x3e1039f607027423 */ /* 0x000fe40000010800 */
[----:B------:R-:W-:Y:S02]  /*0370*/  IMAD R3, R3, 0x32, -R34 ;  /* 0x0000003203037824 */ /* 0x000fe400078e0a22 */
[C---:B------:R-:W-:Y:S02]  /*0380*/  FFMA.FTZ R2, R7.reuse, R2, -0.12148627638816833496 ;  /* 0xbdf8cdcc07027423 */ /* 0x040fe40000010002 */
[----:B------:R-:W-:Y:S01]  /*0390*/  IMAD.IADD R14, R8, 0x1, R3 ;  /* 0x00000001080e7824 */ /* 0x000fe200078e0203 */
[----:B------:R-:W-:Y:S01]  /*03a0*/  @!P5 FMUL R32, R32, 8388608 ;  /* 0x4b0000002020d820 */ /* 0x000fe20000400000 */
[----:B------:R-:W-:-:S03]  /*03b0*/  FFMA.FTZ R2, R7, R2, 0.13980610668659210205 ;  /* 0x3e0f295507027423 */ /* 0x000fc60000010002 */
[----:B------:R-:W-:Y:S01]  /*03c0*/  IMNMX R35, RZ, R14, PT ;  /* 0x0000000eff237217 */ /* 0x000fe20003800200 */
[----:B------:R-:W-:-:S03]  /*03d0*/  FFMA.FTZ R2, R7, R2, -0.16684235632419586182 ;  /* 0xbe2ad8b907027423 */ /* 0x000fc60000010002 */
[----:B------:R-:W-:Y:S01]  /*03e0*/  IADD3 R35, -R35, RZ, RZ ;  /* 0x000000ff23237210 */ /* 0x000fe20007ffe1ff */
[C---:B------:R-:W-:Y:S01]  /*03f0*/  FFMA.FTZ R2, R7.reuse, R2, 0.20012299716472625732 ;  /* 0x3e4ced0b07027423 */ /* 0x040fe20000010002 */
[----:B------:R-:W-:Y:S02]  /*0400*/  IADD3 R41, R32, -0x3f2aaaab, RZ ;  /* 0xc0d5555520297810 */ /* 0x000fe40007ffe0ff */
[----:B------:R-:W-:Y:S01]  /*0410*/  I2FP.F32.U32 R31, R35 ;  /* 0x00000023001f7245 */ /* 0x000fe20000201000 */
[----:B------:R-:W-:Y:S01]  /*0420*/  FFMA.FTZ R2, R7, R2, -0.24999669194221496582 ;  /* 0xbe7fff2207027423 */ /* 0x000fe20000010002 */
[----:B------:R-:W-:-:S03]  /*0430*/  LOP3.LUT R41, R41, 0xff800000, RZ, 0xc0, !PT ;  /* 0xff80000029297812 */ /* 0x000fc600078ec0ff */
[----:B------:R-:W-:Y:S01]  /*0440*/  FMUL R31, R31, 0.0625 ;  /* 0x3d8000001f1f7820 */ /* 0x000fe20000400000 */
[----:B------:R-:W-:Y:S01]  /*0450*/  FFMA.FTZ R6, R7, R2, 0.33333182334899902344 ;  /* 0x3eaaaa7807067423 */ /* 0x000fe20000010002 */
[----:B------:R-:W-:Y:S01]  /*0460*/  IMAD.IADD R33, R32, 0x1, -R41 ;  /* 0x0000000120217824 */ /* 0x000fe200078e0a29 */
[----:B------:R-:W-:Y:S01]  /*0470*/  I2FP.F32.S32 R2, R5 ;  /* 0x0000000500027245 */ /* 0x000fe20000201400 */
[-C--:B------:R-:W-:Y:S01]  /*0480*/  IMAD.WIDE R4, R4, R29.reuse, c[0x0][0x160] ;  /* 0x0000580004047625 */ /* 0x080fe200078e021d */
[----:B------:R-:W-:Y:S01]  /*0490*/  FSETP.GEU.AND P4, PT, R31, 1.175494350822287508e-38, PT ;  /* 0x008000001f00780b */ /* 0x000fe20003f8e000 */
[----:B------:R-:W-:Y:S01]  /*04a0*/  FADD R33, R33, -1 ;  /* 0xbf80000021217421 */ /* 0x000fe20000000000 */
[----:B------:R-:W-:Y:S01]  /*04b0*/  FFMA.FTZ R6, R7, R6, -0.5 ;  /* 0xbf00000007067423 */ /* 0x000fe20000010006 */
[----:B------:R-:W-:Y:S01]  /*04c0*/  IMAD.IADD R30, R37, 0x1, R19 ;  /* 0x00000001251e7824 */ /* 0x000fe200078e0213 */
[----:B------:R0:W2:Y:S01]  /*04d0*/  @P3 LDG.E.64 R12, [R4.64] ;  /* 0x00000004040c3981 */ /* 0x0000a2000c1e1b00 */
[----:B------:R-:W-:Y:S01]  /*04e0*/  FFMA.FTZ R42, R33, -R0, 0.14084610342979431152 ;  /* 0x3e1039f6212a7423 */ /* 0x000fe20000010800 */
[----:B------:R-:W-:Y:S01]  /*04f0*/  ISETP.LT.AND P2, PT, R27, 0x190, !P0 ;  /* 0x000001901b00780c */ /* 0x000fe20004741270 */
[----:B------:R-:W-:Y:S01]  /*0500*/  FMUL R6, R7, R6 ;  /* 0x0000000607067220 */ /* 0x000fe20000400000 */
[----:B------:R-:W-:Y:S01]  /*0510*/  ISETP.LT.AND P1, PT, R21, 0x190, !P0 ;  /* 0x000001901500780c */ /* 0x000fe20004721270 */
[----:B------:R-:W-:Y:S01]  /*0520*/  FFMA.FTZ R42, R33, R42, -0.12148627638816833496 ;  /* 0xbdf8cdcc212a7423 */ /* 0x000fe2000001002a */
[C---:B------:R-:W-:Y:S01]  /*0530*/  ISETP.LT.AND P0, PT, R30.reuse, 0x190, !P0 ;  /* 0x000001901e00780c */ /* 0x040fe20004701270 */
[--C-:B------:R-:W-:Y:S01]  /*0540*/  IMAD R22, R21, 0x32, R38.reuse ;  /* 0x0000003215167824 */ /* 0x100fe200078e0226 */
[----:B------:R-:W-:Y:S01]  /*0550*/  FFMA.FTZ R40, R7, R6, R7 ;  /* 0x0000000607287223 */ /* 0x000fe20000010007 */
[----:B------:R-:W-:Y:S01]  /*0560*/  @!P4 FMUL R31, R31, 8388608 ;  /* 0x4b0000001f1fc820 */ /* 0x000fe20000400000 */
[--C-:B0-----:R-:W-:Y:S01]  /*0570*/  IMAD R4, R27, 0x32, R38.reuse ;  /* 0x000000321b047824 */ /* 0x101fe200078e0226 */
[----:B------:R-:W-:Y:S01]  /*0580*/  FFMA.FTZ R42, R33, R42, 0.13980610668659210205 ;  /* 0x3e0f2955212a7423 */ /* 0x000fe2000001002a */
[----:B------:R-:W-:Y:S01]  /*0590*/  IMAD R16, R30, 0x32, R38 ;  /* 0x000000321e107824 */ /* 0x000fe200078e0226 */
[----:B------:R-:W-:Y:S01]  /*05a0*/  ISETP.GE.U32.AND P6, PT, R24, 0x7f800000, PT ;  /* 0x7f8000001800780c */ /* 0x000fe20003fc6070 */
[----:B------:R-:W-:Y:S01]  /*05b0*/  FFMA.FTZ R39, R2, 1.1920928955078125e-07, R39 ;  /* 0x3400000002277823 */ /* 0x000fe20000010027 */
[----:B------:R-:W-:Y:S01]  /*05c0*/  IADD3 R36, R31, -0x3f2aaaab, RZ ;  /* 0xc0d555551f247810 */ /* 0x000fe20007ffe0ff */
[----:B------:R-:W-:Y:S01]  /*05d0*/  CS2R R6, SRZ ;  /* 0x0000000000067805 */ /* 0x000fe2000001ff00 */
[----:B------:R-:W-:Y:S01]  /*05e0*/  CS2R R2, SRZ ;  /* 0x0000000000027805 */ /* 0x000fe2000001ff00 */
[-C--:B------:R-:W-:Y:S01]  /*05f0*/  IMAD.WIDE R4, R4, R29.reuse, c[0x0][0x160] ;  /* 0x0000580004047625 */ /* 0x080fe200078e021d */
[----:B------:R-:W-:Y:S01]  /*0600*/  CS2R R10, SRZ ;  /* 0x00000000000a7805 */ /* 0x000fe2000001ff00 */
[C---:B------:R-:W-:Y:S01]  /*0610*/  FFMA.FTZ R42, R33.reuse, R42, -0.16684235632419586182 ;  /* 0xbe2ad8b9212a7423 */ /* 0x040fe2000001002a */
[----:B------:R-:W-:Y:S01]  /*0620*/  LOP3.LUT R36, R36, 0xff800000, RZ, 0xc0, !PT ;  /* 0xff80000024247812 */ /* 0x000fe200078ec0ff */
[-C--:B------:R-:W-:Y:S01]  /*0630*/  IMAD.WIDE R22, R22, R29.reuse, c[0x0][0x160] ;  /* 0x0000580016167625 */ /* 0x080fe200078e021d */
[----:B------:R0:W3:Y:S03]  /*0640*/  @P2 LDG.E.64 R6, [R4.64] ;  /* 0x0000000404062981 */ /* 0x0000e6000c1e1b00 */
[----:B------:R-:W-:Y:S01]  /*0650*/  IMAD.WIDE R16, R16, R29, c[0x0][0x160] ;  /* 0x0000580010107625 */ /* 0x000fe200078e021d */
[----:B------:R-:W-:Y:S01]  /*0660*/  FFMA.FTZ R42, R33, R42, 0.20012299716472625732 ;  /* 0x3e4ced0b212a7423 */ /* 0x000fe2000001002a */
[----:B------:R1:W4:Y:S02]  /*0670*/  @P1 LDG.E.64 R2, [R22.64] ;  /* 0x0000000416021981 */ /* 0x000324000c1e1b00 */
[----:B------:R-:W-:-:S02]  /*0680*/  IMAD.IADD R43, R31, 0x1, -R36 ;  /* 0x000000011f2b7824 */ /* 0x000fc400078e0a24 */
[----:B------:R5:W2:Y:S01]  /*0690*/  @P0 LDG.E.64 R10, [R16.64] ;  /* 0x00000004100a0981 */ /* 0x000aa2000c1e1b00 */
[----:B------:R-:W-:Y:S01]  /*06a0*/  FFMA.FTZ R42, R33, R42, -0.24999669194221496582 ;  /* 0xbe7fff22212a7423 */ /* 0x000fe2000001002a */
[----:B------:R-:W-:Y:S01]  /*06b0*/  FADD R43, R43, -1 ;  /* 0xbf8000002b2b7421 */ /* 0x000fe20000000000 */
[----:B------:R-:W-:Y:S01]  /*06c0*/  @P6 MOV R45, 0x7f800000 ;  /* 0x7f800000002d6802 */ /* 0x000fe20000000f00 */
[----:B------:R-:W-:Y:S01]  /*06d0*/  FFMA.FTZ R39, R39, 0.69314718246459960938, R40 ;  /* 0x3f31721827277823 */ /* 0x000fe20000010028 */
[----:B------:R-:W-:Y:S01]  /*06e0*/  FFMA.FTZ R42, R33, R42, 0.33333182334899902344 ;  /* 0x3eaaaa78212a7423 */ /* 0x000fe2000001002a */
[----:B------:R-:W-:Y:S02]  /*06f0*/  FFMA.FTZ R40, R43, -R0, 0.14084610342979431152 ;  /* 0x3e1039f62b287423 */ /* 0x000fe40000010800 */
[----:B------:R-:W-:Y:S01]  /*0700*/  @P6 FFMA.FTZ R39, R24, R45, +INF ;  /* 0x7f80000018276423 */ /* 0x000fe2000001002d */
[----:B------:R-:W-:Y:S01]  /*0710*/  ISETP.GE.U32.AND P6, PT, R32, 0x7f800000, PT ;  /* 0x7f8000002000780c */ /* 0x000fe20003fc6070 */
[----:B------:R-:W-:Y:S01]  /*0720*/  FFMA.FTZ R42, R33, R42, -0.5 ;  /* 0xbf000000212a7423 */ /* 0x000fe2000001002a */
[----:B------:R-:W-:Y:S01]  /*0730*/  FFMA.FTZ R40, R43, R40, -0.12148627638816833496 ;  /* 0xbdf8cdcc2b287423 */ /* 0x000fe20000010028 */
[----:B0-----:R-:W-:-:S02]  /*0740*/  FSEL R4, RZ, -23, P5 ;  /* 0xc1b80000ff047808 */ /* 0x001fc40002800000 */
[----:B------:R-:W-:Y:S01]  /*0750*/  I2FP.F32.S32 R41, R41 ;  /* 0x0000002900297245 */ /* 0x000fe20000201400 */
[----:B------:R-:W-:Y:S01]  /*0760*/  FMUL R42, R33, R42 ;  /* 0x0000002a212a7220 */ /* 0x000fe20000400000 */
[----:B------:R-:W-:Y:S01]  /*0770*/  FFMA.FTZ R40, R43, R40, 0.13980610668659210205 ;  /* 0x3e0f29552b287423 */ /* 0x000fe20000010028 */
[----:B------:R-:W-:Y:S02]  /*0780*/  FMUL R39, R39, 0.48089835047721862793 ;  /* 0x3ef6384f27277820 */ /* 0x000fe40000400000 */
[----:B------:R-:W-:Y:S01]  /*0790*/  FFMA.FTZ R4, R41, 1.1920928955078125e-07, R4 ;  /* 0x3400000029047823 */ /* 0x000fe20000010004 */
[----:B------:R-:W-:Y:S01]  /*07a0*/  FFMA.FTZ R33, R33, R42, R33 ;  /* 0x0000002a21217223 */ /* 0x000fe20000010021 */
[----:B------:R-:W-:Y:S01]  /*07b0*/  FFMA.FTZ R40, R43, R40, -0.16684235632419586182 ;  /* 0xbe2ad8b92b287423 */ /* 0x000fe20000010028 */
[----:B------:R-:W-:Y:S02]  /*07c0*/  @P6 IMAD.MOV.U32 R5, RZ, RZ, 0x7f800000 ;  /* 0x7f800000ff056424 */ /* 0x000fe400078e00ff */
[----:B------:R-:W-:Y:S01]  /*07d0*/  FFMA.FTZ R33, R4, 0.69314718246459960938, R33 ;  /* 0x3f31721804217823 */ /* 0x000fe20000010021 */
[----:B------:R-:W-:Y:S01]  /*07e0*/  FMUL R4, R39, 16 ;  /* 0x4180000027047820 */ /* 0x000fe20000400000 */
[----:B------:R-:W-:Y:S01]  /*07f0*/  FFMA.FTZ R40, R43, R40, 0.20012299716472625732 ;  /* 0x3e4ced0b2b287423 */ /* 0x000fe20000010028 */
[----:B------:R-:W-:-:S03]  /*0800*/  @P6 FFMA.FTZ R33, R32, R5, +INF ;  /* 0x7f80000020216423 */ /* 0x000fc60000010005 */
[----:B------:R-:W-:Y:S01]  /*0810*/  FFMA.FTZ R40, R43, R40, -0.24999669194221496582 ;  /* 0xbe7fff222b287423 */ /* 0x000fe20000010028 */
[----:B------:R-:W0:Y:S01]  /*0820*/  F2I.S64.TRUNC R4, R4 ;  /* 0x0000000400047311 */ /* 0x000e22000020d900 */
[----:B------:R-:W-:Y:S02]  /*0830*/  ISETP.GE.U32.AND P5, PT, R31, 0x7f800000, PT ;  /* 0x7f8000001f00780c */ /* 0x000fe40003fa6070 */
[----:B------:R-:W-:Y:S01]  /*0840*/  FFMA.FTZ R40, R43, R40, 0.33333182334899902344 ;  /* 0x3eaaaa782b287423 */ /* 0x000fe20000010028 */
[----:B------:R-:W-:-:S03]  /*0850*/  FMUL R33, R33, 0.48089835047721862793 ;  /* 0x3ef6384f21217820 */ /* 0x000fc60000400000 */
[C---:B------:R-:W-:Y:S01]  /*0860*/  FFMA.FTZ R40, R43.reuse, R40, -0.5 ;  /* 0xbf0000002b287423 */ /* 0x040fe20000010028 */
[----:B-----5:R-:W-:Y:S02]  /*0870*/  FSEL R16, RZ, -23, P4 ;  /* 0xc1b80000ff107808 */ /* 0x020fe40002000000 */
[----:B------:R-:W-:Y:S01]  /*0880*/  I2FP.F32.S32 R17, R36 ;  /* 0x0000002400117245 */ /* 0x000fe20000201400 */
[----:B------:R-:W-:Y:S01]  /*0890*/  FMUL R40, R43, R40 ;  /* 0x000000282b287220 */ /* 0x000fe20000400000 */
[----:B------:R-:W-:Y:S02]  /*08a0*/  FMUL R33, R33, 16 ;  /* 0x4180000021217820 */ /* 0x000fe40000400000 */
[----:B------:R-:W-:Y:S01]  /*08b0*/  @P5 IMAD.MOV.U32 R32, RZ, RZ, 0x7f800000 ;  /* 0x7f800000ff205424 */ /* 0x000fe200078e00ff */
[----:B-1----:R-:W-:Y:S01]  /*08c0*/  FFMA.FTZ R22, R17, 1.1920928955078125e-07, R16 ;  /* 0x3400000011167823 */ /* 0x002fe20000010010 */
[----:B------:R-:W-:Y:S01]  /*08d0*/  FFMA.FTZ R43, R43, R40, R43 ;  /* 0x000000282b2b7223 */ /* 0x000fe2000001002b */
[----:B0-----:R-:W-:Y:S01]  /*08e0*/  IADD3 R36, P4, R4, 0x10, RZ ;  /* 0x0000001004247810 */ /* 0x001fe20007f9e0ff */
[----:B------:R-:W0:Y:S01]  /*08f0*/  F2I.S64.TRUNC R16, R33 ;  /* 0x0000002100107311 */ /* 0x000e22000020d900 */
[----:B------:R-:W-:Y:S01]  /*0900*/  LOP3.LUT R24, R34, 0x4, RZ, 0xfc, !PT ;  /* 0x0000000422187812 */ /* 0x000fe200078efcff */
[----:B------:R-:W-:Y:S01]  /*0910*/  FFMA.FTZ R22, R22, 0.69314718246459960938, R43 ;  /* 0x3f31721816167823 */ /* 0x000fe2000001002b */
[----:B------:R-:W-:Y:S01]  /*0920*/  @P5 FFMA.FTZ R22, R31, R32, +INF ;  /* 0x7f8000001f165423 */ /* 0x000fe20000010020 */
[----:B------:R-:W-:Y:S01]  /*0930*/  IMAD.X R32, RZ, RZ, R5, P4 ;  /* 0x000000ffff207224 */ /* 0x000fe200020e0605 */
[----:B------:R-:W-:Y:S01]  /*0940*/  ISETP.LT.U32.AND P5, PT, R36, 0x1f, PT ;  /* 0x0000001f2400780c */ /* 0x000fe20003fa1070 */
[----:B------:R-:W-:Y:S01]  /*0950*/  IMAD.HI R4, R24, 0x51eb851f, RZ ;  /* 0x51eb851f18047827 */ /* 0x000fe200078e02ff */
[----:B------:R-:W-:-:S02]  /*0960*/  FMUL R22, R22, 0.48089835047721862793 ;  /* 0x3ef6384f16167820 */ /* 0x000fc40000400000 */
[----:B------:R-:W-:Y:S02]  /*0970*/  ISETP.LT.AND.EX P5, PT, R32, RZ, PT, P5 ;  /* 0x000000ff2000720c */ /* 0x000fe40003fa1350 */
[----:B------:R-:W-:Y:S02]  /*0980*/  SHF.R.U32.HI R5, RZ, 0x1f, R4 ;  /* 0x0000001fff057819 */ /* 0x000fe40000011604 */
[----:B------:R-:W-:Y:S02]  /*0990*/  ISETP.GT.AND P6, PT, R28, -0x10, PT ;  /* 0xfffffff01c00780c */ /* 0x000fe40003fc4270 */
[----:B------:R-:W-:Y:S01]  /*09a0*/  SEL R32, R32, RZ, P5 ;  /* 0x000000ff20207207 */ /* 0x000fe20002800000 */
[----:B------:R-:W-:Y:S01]  /*09b0*/  FMUL R22, R22, 16 ;  /* 0x4180000016167820 */ /* 0x000fe20000400000 */
[----:B------:R-:W-:Y:S02]  /*09c0*/  LEA.HI.SX32 R23, R4, R5, 0x1c ;  /* 0x0000000504177211 */ /* 0x000fe400078fe2ff */
[----:B0-----:R-:W-:-:S02]  /*09d0*/  IADD3 R39, P4, R16, 0x10, RZ ;  /* 0x0000001010277810 */ /* 0x001fc40007f9e0ff */
[----:B------:R-:W-:Y:S01]  /*09e0*/  SEL R32, R32, RZ, !P6 ;  /* 0x000000ff20207207 */ /* 0x000fe20007000000 */
[----:B------:R-:W0:Y:S01]  /*09f0*/  F2I.S64.TRUNC R4, R22 ;  /* 0x0000001600047311 */ /* 0x000e22000020d900 */
[----:B------:R-:W-:Y:S01]  /*0a00*/  IADD3.X R33, RZ, R17, RZ, P4, !PT ;  /* 0x00000011ff217210 */ /* 0x000fe200027fe4ff */
[----:B------:R-:W-:Y:S01]  /*0a10*/  IMAD R23, R23, 0x32, -R24 ;  /* 0x0000003217177824 */ /* 0x000fe200078e0a18 */
[----:B------:R-:W-:Y:S02]  /*0a20*/  ISETP.GT.AND P4, PT, R25, -0x10, PT ;  /* 0xfffffff01900780c */ /* 0x000fe40003f84270 */
[----:B------:R-:W-:Y:S01]  /*0a30*/  SHF.R.U32.HI R17, RZ, 0x1a, R32 ;  /* 0x0000001aff117819 */ /* 0x000fe20000011620 */
[----:B------:R-:W-:Y:S01]  /*0a40*/  IMAD.IADD R31, R8, 0x1, R23 ;  /* 0x00000001081f7824 */ /* 0x000fe200078e0217 */
[----:B------:R-:W-:Y:S02]  /*0a50*/  @!P6 SEL R20, R36, 0x1f, P5 ;  /* 0x0000001f2414e807 */ /* 0x000fe40002800000 */
[----:B------:R-:W-:-:S02]  /*0a60*/  LOP3.LUT R17, R17, 0x20, RZ, 0xc0, !PT ;  /* 0x0000002011117812 */ /* 0x000fc400078ec0ff */
[----:B------:R-:W-:Y:S02]  /*0a70*/  ISETP.LT.U32.AND P5, PT, R39, 0x1f, PT ;  /* 0x0000001f2700780c */ /* 0x000fe40003fa1070 */
[----:B------:R-:W-:Y:S02]  /*0a80*/  IADD3 R16, P6, R17, R20, RZ ;  /* 0x0000001411107210 */ /* 0x000fe40007fde0ff */
[----:B------:R-:W-:Y:S02]  /*0a90*/  IMNMX R28, RZ, R31, PT ;  /* 0x0000001fff1c7217 */ /* 0x000fe40003800200 */
[C---:B------:R-:W-:Y:S01]  /*0aa0*/  ISETP.LT.AND.EX P5, PT, R33.reuse, RZ, PT, P5 ;  /* 0x000000ff2100720c */ /* 0x040fe20003fa1350 */
[----:B------:R-:W-:Y:S01]  /*0ab0*/  IMAD.X R17, RZ, RZ, R32, P6 ;  /* 0x000000ffff117224 */ /* 0x000fe200030e0620 */
[----:B------:R-:W-:Y:S01]  /*0ac0*/  ISETP.GT.AND P6, PT, R14, -0x10, PT ;  /* 0xfffffff00e00780c */ /* 0x000fe20003fc4270 */
[----:B------:R-:W-:Y:S01]  /*0ad0*/  IMAD.MOV R28, RZ, RZ, -R28 ;  /* 0x000000ffff1c7224 */ /* 0x000fe200078e0a1c */
[----:B------:R-:W-:-:S02]  /*0ae0*/  SEL R20, R33, RZ, P5 ;  /* 0x000000ff21147207 */ /* 0x000fc40002800000 */
[----:B------:R-:W-:Y:S02]  /*0af0*/  @!P4 SEL R18, R39, 0x1f, P5 ;  /* 0x0000001f2712c807 */ /* 0x000fe40002800000 */
[----:B0-----:R-:W-:Y:S02]  /*0b00*/  IADD3 R22, P5, R4, 0x10, RZ ;  /* 0x0000001004167810 */ /* 0x001fe40007fbe0ff */
[----:B------:R-:W-:Y:S02]  /*0b10*/  I2FP.F32.U32 R4, R28 ;  /* 0x0000001c00047245 */ /* 0x000fe40000201000 */
[----:B------:R-:W-:Y:S02]  /*0b20*/  IADD3.X R5, RZ, R5, RZ, P5, !PT ;  /* 0x00000005ff057210 */ /* 0x000fe40002ffe4ff */
[----:B------:R-:W-:Y:S01]  /*0b30*/  ISETP.LT.U32.AND P5, PT, R22, 0x1f, PT ;  /* 0x0000001f1600780c */ /* 0x000fe20003fa1070 */
[----:B------:R-:W-:-:S03]  /*0b40*/  FMUL R4, R4, 0.0625 ;  /* 0x3d80000004047820 */ /* 0x000fc60000400000 */
[----:B------:R-:W-:-:S04]  /*0b50*/  ISETP.LT.AND.EX P5, PT, R5, RZ, PT, P5 ;  /* 0x000000ff0500720c */ /* 0x000fc80003fa1350 */
[----:B------:R-:W-:Y:S02]  /*0b60*/  SEL R36, R5, RZ, P5 ;  /* 0x000000ff05247207 */ /* 0x000fe40002800000 */
[----:B------:R-:W-:Y:S02]  /*0b70*/  @!P6 SEL R35, R22, 0x1f, P5 ;  /* 0x0000001f1623e807 */ /* 0x000fe40002800000 */
[----:B------:R-:W-:-:S13]  /*0b80*/  FSETP.GEU.AND P5, PT, R4, 1.175494350822287508e-38, PT ;  /* 0x008000000400780b */ /* 0x000fda0003fae000 */
[----:B------:R-:W-:-:S05]  /*0b90*/  @!P5 FMUL R4, R4, 8388608 ;  /* 0x4b0000000404d820 */ /* 0x000fca0000400000 */
[----:B------:R-:W-:-:S04]  /*0ba0*/  IADD3 R5, R4, -0x3f2aaaab, RZ ;  /* 0xc0d5555504057810 */ /* 0x000fc80007ffe0ff */
[----:B------:R-:W-:-:S05]  /*0bb0*/  LOP3.LUT R25, R5, 0xff800000, RZ, 0xc0, !PT ;  /* 0xff80000005197812 */ /* 0x000fca00078ec0ff */
[----:B------:R-:W-:-:S04]  /*0bc0*/  IMAD.IADD R5, R4, 0x1, -R25 ;  /* 0x0000000104057824 */ /* 0x000fc800078e0a19 */
[----:B------:R-:W-:Y:S01]  /*0bd0*/  FADD R33, R5, -1 ;  /* 0xbf80000005217421 */ /* 0x000fe20000000000 */
[----:B------:R-:W-:-:S03]  /*0be0*/  LOP3.LUT R23, R34, 0x8, RZ, 0xfc, !PT ;  /* 0x0000000822177812 */ /* 0x000fc600078efcff */
[----:B------:R-:W-:-:S04]  /*0bf0*/  FFMA.FTZ R14, R33, -R0, 0.14084610342979431152 ;  /* 0x3e1039f6210e7423 */ /* 0x000fc80000010800 */
[----:B------:R-:W-:Y:S01]  /*0c00*/  FFMA.FTZ R14, R33, R14, -0.12148627638816833496 ;  /* 0xbdf8cdcc210e7423 */ /* 0x000fe2000001000e */
[----:B------:R-:W-:-:S03]  /*0c10*/  IMAD.HI R5, R23, 0x51eb851f, RZ ;  /* 0x51eb851f17057827 */ /* 0x000fc600078e02ff */
[C---:B------:R-:W-:Y:S02]  /*0c20*/  FFMA.FTZ R22, R33.reuse, R14, 0.13980610668659210205 ;  /* 0x3e0f295521167423 */ /* 0x040fe4000001000e */
[----:B------:R-:W-:Y:S02]  /*0c30*/  SHF.R.U32.HI R14, RZ, 0x1f, R5 ;  /* 0x0000001fff0e7819 */ /* 0x000fe40000011605 */
[----:B------:R-:W-:Y:S02]  /*0c40*/  FFMA.FTZ R22, R33, R22, -0.16684235632419586182 ;  /* 0xbe2ad8b921167423 */ /* 0x000fe40000010016 */
[----:B------:R-:W-:Y:S02]  /*0c50*/  LEA.HI.SX32 R14, R5, R14, 0x1c ;  /* 0x0000000e050e7211 */ /* 0x000fe400078fe2ff */
[----:B------:R-:W-:-:S03]  /*0c60*/  FFMA.FTZ R22, R33, R22, 0.20012299716472625732 ;  /* 0x3e4ced0b21167423 */ /* 0x000fc60000010016 */
[----:B------:R-:W-:Y:S01]  /*0c70*/  IMAD R5, R14, 0x32, -R23 ;  /* 0x000000320e057824 */ /* 0x000fe200078e0a17 */
[----:B------:R-:W-:-:S04]  /*0c80*/  FFMA.FTZ R22, R33, R22, -0.24999669194221496582 ;  /* 0xbe7fff2221167423 */ /* 0x000fc80000010016 */
[C---:B------:R-:W-:Y:S01]  /*0c90*/  FFMA.FTZ R14, R33.reuse, R22, 0.33333182334899902344 ;  /* 0x3eaaaa78210e7423 */ /* 0x040fe20000010016 */
[----:B------:R-:W-:Y:S01]  /*0ca0*/  IMAD.IADD R22, R8, 0x1, R5 ;  /* 0x0000000108167824 */ /* 0x000fe200078e0205 */
[----:B------:R-:W-:Y:S02]  /*0cb0*/  FSEL R5, RZ, -23, P5 ;  /* 0xc1b80000ff057808 */ /* 0x000fe40002800000 */
[C---:B------:R-:W-:Y:S01]  /*0cc0*/  FFMA.FTZ R32, R33.reuse, R14, -0.5 ;  /* 0xbf00000021207423 */ /* 0x040fe2000001000e */
[----:B------:R-:W-:Y:S02]  /*0cd0*/  ISETP.GE.U32.AND P5, PT, R4, 0x7f800000, PT ;  /* 0x7f8000000400780c */ /* 0x000fe40003fa6070 */
[----:B------:R-:W-:Y:S01]  /*0ce0*/  IMNMX R39, RZ, R22, PT ;  /* 0x00000016ff277217 */ /* 0x000fe20003800200 */
[----:B------:R-:W-:-:S04]  /*0cf0*/  FMUL R40, R33, R32 ;  /* 0x0000002021287220 */ /* 0x000fc80000400000 */
[----:B------:R-:W-:Y:S01]  /*0d00*/  IMAD.MOV R32, RZ, RZ, -R39 ;  /* 0x000000ffff207224 */ /* 0x000fe200078e0a27 */
[----:B------:R-:W-:Y:S01]  /*0d10*/  I2FP.F32.S32 R14, R25 ;  /* 0x00000019000e7245 */ /* 0x000fe20000201400 */
[----:B------:R-:W-:-:S03]  /*0d20*/  FFMA.FTZ R40, R33, R40, R33 ;  /* 0x0000002821287223 */ /* 0x000fc60000010021 */
[----:B------:R-:W-:Y:S01]  /*0d30*/  I2FP.F32.U32 R25, R32 ;  /* 0x0000002000197245 */ /* 0x000fe20000201000 */
[----:B------:R-:W-:Y:S01]  /*0d40*/  FFMA.FTZ R5, R14, 1.1920928955078125e-07, R5 ;  /* 0x340000000e057823 */ /* 0x000fe20000010005 */
[----:B------:R-:W-:-:S03]  /*0d50*/  @P5 MOV R33, 0x7f800000 ;  /* 0x7f80000000215802 */ /* 0x000fc60000000f00 */
[----:B------:R-:W-:Y:S01]  /*0d60*/  FMUL R25, R25, 0.0625 ;  /* 0x3d80000019197820 */ /* 0x000fe20000400000 */
[----:B------:R-:W-:Y:S01]  /*0d70*/  FFMA.FTZ R5, R5, 0.69314718246459960938, R40 ;  /* 0x3f31721805057823 */ /* 0x000fe20000010028 */
[----:B------:R-:W-:-:S03]  /*0d80*/  @P5 FFMA.FTZ R5, R4, R33, +INF ;  /* 0x7f80000004055423 */ /* 0x000fc60000010021 */
[----:B------:R-:W-:Y:S01]  /*0d90*/  FSETP.GEU.AND P5, PT, R25, 1.175494350822287508e-38, PT ;  /* 0x008000001900780b */ /* 0x000fe20003fae000 */
[----:B------:R-:W-:-:S04]  /*0da0*/  FMUL R5, R5, 0.48089835047721862793 ;  /* 0x3ef6384f05057820 */ /* 0x000fc80000400000 */
[----:B------:R-:W-:-:S08]  /*0db0*/  FMUL R5, R5, 16 ;  /* 0x4180000005057820 */ /* 0x000fd00000400000 */
[----:B------:R-:W-:-:S05]  /*0dc0*/  @!P5 FMUL R25, R25, 8388608 ;  /* 0x4b0000001919d820 */ /* 0x000fca0000400000 */
[----:B------:R-:W-:-:S04]  /*0dd0*/  IADD3 R14, R25, -0x3f2aaaab, RZ ;  /* 0xc0d55555190e7810 */ /* 0x000fc80007ffe0ff */
[----:B------:R-:W-:Y:S01]  /*0de0*/  LOP3.LUT R14, R14, 0xff800000, RZ, 0xc0, !PT ;  /* 0xff8000000e0e7812 */ /* 0x000fe200078ec0ff */
[----:B------:R-:W0:Y:S04]  /*0df0*/  F2I.S64.TRUNC R4, R5 ;  /* 0x0000000500047311 */ /* 0x000e28000020d900 */
[----:B------:R-:W-:-:S04]  /*0e00*/  IMAD.IADD R33, R25, 0x1, -R14 ;  /* 0x0000000119217824 */ /* 0x000fc800078e0a0e */
[----:B------:R-:W-:-:S04]  /*0e10*/  FADD R33, R33, -1 ;  /* 0xbf80000021217421 */ /* 0x000fc80000000000 */
[----:B------:R-:W-:Y:S01]  /*0e20*/  FFMA.FTZ R44, R33, -R0, 0.14084610342979431152 ;  /* 0x3e1039f6212c7423 */ /* 0x000fe20000010800 */
[----:B------:R-:W-:-:S03]  /*0e30*/  SEL R36, R36, RZ, !P6 ;  /* 0x000000ff24247207 */ /* 0x000fc60007000000 */
[----:B------:R-:W-:Y:S01]  /*0e40*/  FFMA.FTZ R46, R33, R44, -0.12148627638816833496 ;  /* 0xbdf8cdcc212e7423 */ /* 0x000fe2000001002c */
[----:B0-----:R-:W-:-:S03]  /*0e50*/  IADD3 R48, P6, R4, 0x10, RZ ;  /* 0x0000001004307810 */ /* 0x001fc60007fde0ff */
[----:B------:R-:W-:Y:S01]  /*0e60*/  FFMA.FTZ R46, R33, R46, 0.13980610668659210205 ;  /* 0x3e0f2955212e7423 */ /* 0x000fe2000001002e */
[----:B------:R-:W-:Y:S02]  /*0e70*/  IADD3.X R39, RZ, R5, RZ, P6, !PT ;  /* 0x00000005ff277210 */ /* 0x000fe400037fe4ff */
[----:B------:R-:W-:Y:S01]  /*0e80*/  ISETP.GT.AND P6, PT, R31, -0x10, PT ;  /* 0xfffffff01f00780c */ /* 0x000fe20003fc4270 */
[C---:B------:R-:W-:Y:S01]  /*0e90*/  FFMA.FTZ R46, R33.reuse, R46, -0.16684235632419586182 ;  /* 0xbe2ad8b9212e7423 */ /* 0x040fe2000001002e */
[----:B------:R-:W-:Y:S01]  /*0ea0*/  FSEL R31, RZ, -23, P5 ;  /* 0xc1b80000ff1f7808 */ /* 0x000fe20002800000 */
[----:B------:R-:W-:Y:S01]  /*0eb0*/  @P0 IMAD.MOV.U32 R5, RZ, RZ, 0x14f00000 ;  /* 0x14f00000ff050424 */ /* 0x000fe200078e00ff */
[----:B------:R-:W-:Y:S01]  /*0ec0*/  I2FP.F32.S32 R14, R14 ;  /* 0x0000000e000e7245 */ /* 0x000fe20000201400 */
[----:B------:R-:W-:Y:S01]  /*0ed0*/  FFMA.FTZ R46, R33, R46, 0.20012299716472625732 ;  /* 0x3e4ced0b212e7423 */ /* 0x000fe2000001002e */
[----:B------:R-:W-:Y:S02]  /*0ee0*/  ISETP.LT.U32.AND P5, PT, R48, 0x1f, PT ;  /* 0x0000001f3000780c */ /* 0x000fe40003fa1070 */
[----:B------:R-:W-:Y:S01]  /*0ef0*/  LOP3.LUT R47, R53, 0x1fe, RZ, 0xc0, !PT ;  /* 0x000001fe352f7812 */ /* 0x000fe200078ec0ff */
[----:B------:R-:W-:Y:S01]  /*0f00*/  FFMA.FTZ R46, R33, R46, -0.24999669194221496582 ;  /* 0xbe7fff22212e7423 */ /* 0x000fe2000001002e */
[----:B------:R-:W-:Y:S01]  /*0f10*/  @P0 IMAD.MOV.U32 R4, RZ, RZ, 0x0 ;  /* 0x00000000ff040424 */ /* 0x000fe200078e00ff */
[----:B------:R0:W1:Y:S01]  /*0f20*/  @P0 R2UR UR11, R5 ;  /* 0x00000000050b03c2 */ /* 0x00006200000e0000 */
[----:B------:R-:W-:Y:S01]  /*0f30*/  ISETP.LT.AND.EX P5, PT, R39, RZ, PT, P5 ;  /* 0x000000ff2700720c */ /* 0x000fe20003fa1350 */
[----:B------:R-:W-:Y:S01]  /*0f40*/  FFMA.FTZ R31, R14, 1.1920928955078125e-07, R31 ;  /* 0x340000000e1f7823 */ /* 0x000fe2000001001f */
[----:B------:R-:W-:Y:S01]  /*0f50*/  LOP3.LUT R14, R47, 0x400, RZ, 0xfc, !PT ;  /* 0x000004002f0e7812 */ /* 0x000fe200078efcff */
[----:B------:R-:W-:Y:S01]  /*0f60*/  FFMA.FTZ R46, R33, R46, 0.33333182334899902344 ;  /* 0x3eaaaa78212e7423 */ /* 0x000fe2000001002e */
[----:B------:R-:W-:-:S02]  /*0f70*/  SEL R39, R39, RZ, P5 ;  /* 0x000000ff27277207 */ /* 0x000fc40002800000 */
[----:B0-----:R-:W-:Y:S01]  /*0f80*/  LOP3.LUT R5, R47, 0x200, RZ, 0xfc, !PT ;  /* 0x000002002f057812 */ /* 0x001fe200078efcff */
[----:B------:R0:W1:Y:S01]  /*0f90*/  @P0 R2UR UR10, R4 ;  /* 0x00000000040a03c2 */ /* 0x00006200000e0000 */
[----:B------:R-:W-:Y:S02]  /*0fa0*/  @!P6 SEL R28, R48, 0x1f, P5 ;  /* 0x0000001f301ce807 */ /* 0x000fe40002800000 */
[----:B------:R-:W-:Y:S02]  /*0fb0*/  ISETP.GE.U32.AND P5, PT, R25, 0x7f800000, PT ;  /* 0x7f8000001900780c */ /* 0x000fe40003fa6070 */
[----:B------:R-:W-:Y:S01]  /*0fc0*/  SHF.R.U32.HI R5, RZ, 0x3, R5 ;  /* 0x00000003ff057819 */ /* 0x000fe20000011605 */
[----:B------:R-:W-:Y:S01]  /*0fd0*/  FFMA.FTZ R46, R33, R46, -0.5 ;  /* 0xbf000000212e7423 */ /* 0x000fe2000001002e */
[----:B------:R-:W-:Y:S02]  /*0fe0*/  SHF.R.U32.HI R14, RZ, 0x3, R14 ;  /* 0x00000003ff0e7819 */ /* 0x000fe4000001160e */
[----:B0-----:R-:W-:Y:S01]  /*0ff0*/  SHF.R.U32.HI R4, RZ, 0x2, R52 ;  /* 0x00000002ff047819 */ /* 0x001fe20000011634 */
[----:B------:R-:W-:Y:S01]  /*1000*/  @P3 IMAD.MOV.U32 R40, RZ, RZ, 0x0 ;  /* 0x00000000ff283424 */ /* 0x000fe200078e00ff */
[----:B------:R-:W-:Y:S01]  /*1010*/  LOP3.LUT R48, R5, 0x78, RZ, 0xc0, !PT ;  /* 0x0000007805307812 */ /* 0x000fe200078ec0ff */
[----:B------:R-:W-:Y:S01]  /*1020*/  IMAD.HI R51, R26, 0x51eb851f, RZ ;  /* 0x51eb851f1a337827 */ /* 0x000fe200078e02ff */
[----:B------:R-:W-:Y:S01]  /*1030*/  LOP3.LUT R4, R4, 0x38, RZ, 0xc0, !PT ;  /* 0x0000003804047812 */ /* 0x000fe200078ec0ff */
[----:B------:R-:W-:Y:S01]  /*1040*/  FMUL R46, R33, R46 ;  /* 0x0000002e212e7220 */ /* 0x000fe20000400000 */
[----:B------:R-:W-:Y:S01]  /*1050*/  LOP3.LUT R14, R14, 0xb8, RZ, 0xc0, !PT ;  /* 0x000000b80e0e7812 */ /* 0x000fe200078ec0ff */
[----:B------:R0:W5:Y:S01]  /*1060*/  @P3 R2UR UR4, R40 ;  /* 0x00000000280433c2 */ /* 0x00016200000e0000 */
[----:B------:R-:W-:Y:S01]  /*1070*/  IMAD R48, R47, 0x4, R48 ;  /* 0x000000042f307824 */ /* 0x000fe200078e0230 */
[----:B------:R-:W-:Y:S01]  /*1080*/  FFMA.FTZ R46, R33, R46, R33 ;  /* 0x0000002e212e7223 */ /* 0x000fe20000010021 */
[----:B------:R-:W-:-:S02]  /*1090*/  IMAD R49, R47, 0x4, R4 ;  /* 0x000000042f317824 */ /* 0x000fc400078e0204 */
[----:B------:R-:W-:Y:S01]  /*10a0*/  IMAD R47, R47, 0x4, R14 ;  /* 0x000000042f2f7824 */ /* 0x000fe200078e020e */
[----:B0-----:R-:W-:Y:S02]  /*10b0*/  SHF.R.U32.HI R40, RZ, 0x1f, R51 ;  /* 0x0000001fff287819 */ /* 0x001fe40000011633 */
[----:B------:R-:W-:Y:S02]  /*10c0*/  LEA.HI R14, R52, R37, RZ, 0x1a ;  /* 0x00000025340e7211 */ /* 0x000fe400078fd0ff */
[----:B------:R-:W-:Y:S01]  /*10d0*/  LEA.HI.SX32 R51, R51, R40, 0x1c ;  /* 0x0000002833337211 */ /* 0x000fe200078fe2ff */
[----:B------:R-:W-:Y:S01]  /*10e0*/  FFMA.FTZ R46, R31, 0.69314718246459960938, R46 ;  /* 0x3f3172181f2e7823 */ /* 0x000fe2000001002e */
[----:B------:R-:W-:Y:S02]  /*10f0*/  @P5 MOV R40, 0x7f800000 ;  /* 0x7f80000000285802 */ /* 0x000fe40000000f00 */
[----:B------:R-:W-:Y:S02]  /*1100*/  IADD3 R31, R14, 0xc, RZ ;  /* 0x0000000c0e1f7810 */ /* 0x000fe40007ffe0ff */
[----:B------:R-:W-:Y:S01]  /*1110*/  SHF.R.U32.HI R4, RZ, 0x1a, R36 ;  /* 0x0000001aff047819 */ /* 0x000fe20000011624 */
[----:B------:R-:W-:Y:S01]  /*1120*/  @P5 FFMA.FTZ R46, R25, R40, +INF ;  /* 0x7f800000192e5423 */ /* 0x000fe20000010028 */
[----:B------:R-:W-:Y:S01]  /*1130*/  ISETP.GT.AND P5, PT, R22, -0x10, PT ;  /* 0xfffffff01600780c */ /* 0x000fe20003fa4270 */
[----:B------:R-:W-:Y:S01]  /*1140*/  IMAD.HI R22, R31, 0x51eb851f, RZ ;  /* 0x51eb851f1f167827 */ /* 0x000fe200078e02ff */
[----:B------:R-:W-:Y:S01]  /*1150*/  LOP3.LUT R4, R4, 0x20, RZ, 0xc0, !PT ;  /* 0x0000002004047812 */ /* 0x000fe200078ec0ff */
[----:B------:R-:W-:Y:S01]  /*1160*/  FMUL R46, R46, 0.48089835047721862793 ;  /* 0x3ef6384f2e2e7820 */ /* 0x000fe20000400000 */
[----:B------:R-:W-:-:S02]  /*1170*/  SEL R25, R39, RZ, !P6 ;  /* 0x000000ff27197207 */ /* 0x000fc40007000000 */
[----:B------:R-:W-:Y:S01]  /*1180*/  IADD3 R35, P6, R4, R35, RZ ;  /* 0x0000002304237210 */ /* 0x000fe20007fde0ff */
[----:B------:R-:W-:Y:S01]  /*1190*/  FMUL R4, R46, 16 ;  /* 0x418000002e047820 */ /* 0x000fe20000400000 */
[----:B------:R-:W-:Y:S02]  /*11a0*/  SHF.R.U32.HI R39, RZ, 0x1f, R22 ;  /* 0x0000001fff277819 */ /* 0x000fe40000011616 */
[----:B------:R-:W-:Y:S02]  /*11b0*/  SHF.R.U32.HI R33, RZ, 0x1a, R25 ;  /* 0x0000001aff217819 */ /* 0x000fe40000011619 */
[----:B------:R-:W-:Y:S01]  /*11c0*/  LEA.HI.SX32 R40, R22, R39, 0x1c ;  /* 0x0000002716287211 */ /* 0x000fe200078fe2ff */
[----:B------:R-:W0:Y:S01]  /*11d0*/  F2I.S64.TRUNC R4, R4 ;  /* 0x0000000400047311 */ /* 0x000e22000020d900 */
[----:B------:R-:W-:-:S03]  /*11e0*/  LOP3.LUT R33, R33, 0x20, RZ, 0xc0, !PT ;  /* 0x0000002021217812 */ /* 0x000fc600078ec0ff */
[----:B------:R-:W-:Y:S01]  /*11f0*/  IMAD R39, R40, 0x32, -R31 ;  /* 0x0000003228277824 */ /* 0x000fe200078e0a1f */
[----:B------:R-:W-:Y:S01]  /*1200*/  IADD3.X R36, RZ, R36, RZ, P6, !PT ;  /* 0x00000024ff247210 */ /* 0x000fe200037fe4ff */
[----:B------:R-:W-:Y:S01]  /*1210*/  @P1 IMAD.MOV.U32 R45, RZ, RZ, 0x14f00000 ;  /* 0x14f00000ff2d1424 */ /* 0x000fe200078e00ff */
[----:B------:R-:W-:Y:S01]  /*1220*/  IADD3 R28, P6, R33, R28, RZ ;  /* 0x0000001c211c7210 */ /* 0x000fe20007fde0ff */
[----:B------:R-:W-:Y:S01]  /*1230*/  IMAD.HI R46, R27, 0x51eb851f, RZ ;  /* 0x51eb851f1b2e7827 */ /* 0x000fe200078e02ff */
[----:B------:R-:W-:-:S03]  /*1240*/  IADD3 R33, R53, 0x600, RZ ;  /* 0x0000060035217810 */ /* 0x000fc60007ffe0ff */
[----:B------:R-:W-:Y:S01]  /*1250*/  IMAD.IADD R39, R8, 0x1, R39 ;  /* 0x0000000108277824 */ /* 0x000fe200078e0227 */
[----:B------:R0:W1:Y:S01]  /*1260*/  @P1 R2UR UR9, R45 ;  /* 0x000000002d0913c2 */ /* 0x00006200000e0000 */
[----:B--2---:R2:W-:Y:S01]  /*1270*/  STS.64 [R49], R12 ;  /* 0x0000000c31007388 */ /* 0x0045e20000000a00 */
[----:B------:R-:W-:Y:S02]  /*1280*/  SHF.R.U32.HI R22, RZ, 0x3, R33 ;  /* 0x00000003ff167819 */ /* 0x000fe40000011621 */
[----:B------:R-:W-:Y:S01]  /*1290*/  IMNMX R40, RZ, R39, PT ;  /* 0x00000027ff287217 */ /* 0x000fe20003800200 */
[----:B0-----:R-:W-:Y:S01]  /*12a0*/  IMAD.HI R45, R21, 0x51eb851f, RZ ;  /* 0x51eb851f152d7827 */ /* 0x001fe200078e02ff */
[----:B--2---:R-:W-:-:S03]  /*12b0*/  SHF.R.U32.HI R13, RZ, 0x1f, R46 ;  /* 0x0000001fff0d7819 */ /* 0x004fc6000001162e */
[----:B------:R-:W-:Y:S01]  /*12c0*/  IMAD.X R25, RZ, RZ, R25, P6 ;  /* 0x000000ffff197224 */ /* 0x000fe200030e0619 */
[----:B------:R-:W-:Y:S01]  /*12d0*/  SHF.R.U32.HI R12, RZ, 0x1f, R45 ;  /* 0x0000001fff0c7819 */ /* 0x000fe2000001162d */
[----:B------:R-:W-:Y:S01]  /*12e0*/  @P3 IMAD.MOV.U32 R41, RZ, RZ, 0x14f00000 ;  /* 0x14f00000ff293424 */ /* 0x000fe200078e00ff */
[----:B------:R-:W-:Y:S01]  /*12f0*/  LEA.HI.SX32 R46, R46, R13, 0x1c ;  /* 0x0000000d2e2e7211 */ /* 0x000fe200078fe2ff */
[----:B------:R-:W-:Y:S01]  /*1300*/  IMAD.MOV R40, RZ, RZ, -R40 ;  /* 0x000000ffff287224 */ /* 0x000fe200078e0a28 */
[----:B------:R-:W-:Y:S02]  /*1310*/  LOP3.LUT R22, R22, 0xf8, RZ, 0xc0, !PT ;  /* 0x000000f816167812 */ /* 0x000fe400078ec0ff */
[----:B------:R-:W-:Y:S01]  /*1320*/  IADD3 R13, P6, R4, 0x10, RZ ;  /* 0x00000010040d7810 */ /* 0x000fe20007fde0ff */
[----:B------:R0:W5:Y:S01]  /*1330*/  @P3 R2UR UR5, R41 ;  /* 0x00000000290533c2 */ /* 0x00016200000e0000 */
[----:B------:R-:W-:Y:S02]  /*1340*/  LEA.HI.SX32 R45, R45, R12, 0x1c ;  /* 0x0000000c2d2d7211 */ /* 0x000fe400078fe2ff */
[----:B------:R-:W-:-:S02]  /*1350*/  LEA R12, R53, R22, 0x2 ;  /* 0x00000016350c7211 */ /* 0x000fc400078e10ff */
[----:B------:R-:W-:Y:S01]  /*1360*/  I2FP.F32.U32 R53, R40 ;  /* 0x0000002800357245 */ /* 0x000fe20000201000 */
[----:B0-----:R-:W-:Y:S01]  /*1370*/  IMAD.X R41, RZ, RZ, R5, P6 ;  /* 0x000000ffff297224 */ /* 0x001fe200030e0605 */
[----:B------:R-:W-:Y:S01]  /*1380*/  ISETP.LT.U32.AND P6, PT, R13, 0x1f, PT ;  /* 0x0000001f0d00780c */ /* 0x000fe20003fc1070 */
[----:B---3--:R0:W-:Y:S02]  /*1390*/  STS.64 [R48+0x800], R6 ;  /* 0x0008000630007388 */ /* 0x0081e40000000a00 */
[----:B------:R-:W-:Y:S01]  /*13a0*/  FMUL R53, R53, 0.0625 ;  /* 0x3d80000035357820 */ /* 0x000fe20000400000 */
[C---:B------:R-:W-:Y:S01]  /*13b0*/  ISETP.LT.AND.EX P6, PT, R41.reuse, RZ, PT, P6 ;  /* 0x000000ff2900720c */ /* 0x040fe20003fc1360 */
[----:B----4-:R-:W-:Y:S04]  /*13c0*/  STS.64 [R47+0x1000], R2 ;  /* 0x001000022f007388 */ /* 0x010fe80000000a00 */
[----:B------:R2:W-:Y:S01]  /*13d0*/  STS.64 [R12+0x1800], R10 ;  /* 0x0018000a0c007388 */ /* 0x0005e20000000a00 */
[----:B------:R-:W-:-:S02]  /*13e0*/  SEL R41, R41, RZ, P6 ;  /* 0x000000ff29297207 */ /* 0x000fc40003000000 */
[----:B------:R-:W-:Y:S02]  /*13f0*/  @!P5 SEL R32, R13, 0x1f, P6 ;  /* 0x0000001f0d20d807 */ /* 0x000fe40003000000 */
[----:B------:R-:W-:Y:S01]  /*1400*/  FSETP.GEU.AND P6, PT, R53, 1.175494350822287508e-38, PT ;  /* 0x008000003500780b */ /* 0x000fe20003fce000 */
[----:B------:R-:W-:Y:S01]  /*1410*/  @P2 IMAD.MOV.U32 R43, RZ, RZ, 0x14f00000 ;  /* 0x14f00000ff2b2424 */ /* 0x000fe200078e00ff */
[----:B------:R-:W-:Y:S01]  /*1420*/  @P2 MOV R42, 0x0 ;  /* 0x00000000002a2802 */ /* 0x000fe20000000f00 */
[----:B------:R-:W-:Y:S02]  /*1430*/  @P1 IMAD.MOV.U32 R44, RZ, RZ, 0x0 ;  /* 0x00000000ff2c1424 */ /* 0x000fe400078e00ff */
[----:B------:R-:W-:Y:S01]  /*1440*/  IMAD R5, R51, -0x32, R26 ;  /* 0xffffffce33057824 */ /* 0x000fe200078e021a */
[----:B------:R3:W4:Y:S01]  /*1450*/  @P2 R2UR UR6, R42 ;  /* 0x000000002a0623c2 */ /* 0x00072200000e0000 */
[----:B------:R-:W-:-:S07]  /*1460*/  IMAD R21, R45, -0x32, R21 ;  /* 0xffffffce2d157824 */ /* 0x000fce00078e0215 */
[----:B------:R0:W4:Y:S01]  /*1470*/  @P2 R2UR UR7, R43 ;  /* 0x000000002b0723c2 */ /* 0x00012200000e0000 */
[----:B------:R-:W-:Y:S01]  /*1480*/  @!P6 FMUL R53, R53, 8388608 ;  /* 0x4b0000003535e820 */ /* 0x000fe20000400000 */
[----:B---3--:R-:W-:-:S06]  /*1490*/  IMAD R42, R21, 0x32, R38 ;  /* 0x00000032152a7824 */ /* 0x008fcc00078e0226 */
[----:B------:R3:W1:Y:S01]  /*14a0*/  @P1 R2UR UR8, R44 ;  /* 0x000000002c0813c2 */ /* 0x00066200000e0000 */
[----:B0-----:R-:W-:Y:S01]  /*14b0*/  IMAD R43, R46, -0x32, R27 ;  /* 0xffffffce2e2b7824 */ /* 0x001fe200078e021b */
[----:B------:R-:W-:Y:S01]  /*14c0*/  IADD3 R21, R53, -0x3f2aaaab, RZ ;  /* 0xc0d5555535157810 */ /* 0x000fe20007ffe0ff */
[--C-:B---3--:R-:W-:Y:S02]  /*14d0*/  IMAD R44, R5, 0x32, R38.reuse ;  /* 0x00000032052c7824 */ /* 0x108fe400078e0226 */
[----:B------:R-:W-:Y:S02]  /*14e0*/  CS2R R4, SRZ ;  /* 0x0000000000047805 */ /* 0x000fe4000001ff00 */
[----:B------:R-:W-:Y:S01]  /*14f0*/  IMAD.WIDE R26, R44, R29, c[0x0][0x170] ;  /* 0x00005c002c1a7625 */ /* 0x000fe200078e021d */
[----:B------:R-:W-:Y:S03]  /*1500*/  BAR.SYNC.DEFER_BLOCKING 0x0 ;  /* 0x0000000000007b1d */ /* 0x000fe60000010000 */
[----:B------:R-:W-:Y:S01]  /*1510*/  IMAD R43, R43, 0x32, R38 ;  /* 0x000000322b2b7824 */ /* 0x000fe200078e0226 */
[----:B------:R-:W-:-:S03]  /*1520*/  CS2R R6, SRZ ;  /* 0x0000000000067805 */ /* 0x000fc6000001ff00 */
[----:B--2---:R-:W-:Y:S01]  /*1530*/  IMAD.WIDE R12, R43, R29, c[0x0][0x170] ;  /* 0x00005c002b0c7625 */ /* 0x004fe200078e021d */
[----:B-----5:R0:W2:Y:S04]  /*1540*/  @P3 LDG.E.EL.64 R4, desc[UR4][R26.64] ;  /* 0x000000041a043981 */ /* 0x0200a8200c2e1b00 */
[----:B----4-:R3:W4:Y:S01]  /*1550*/  @P2 LDG.E.EL.64 R6, desc[UR6][R12.64] ;  /* 0x000000060c062981 */ /* 0x010722200c2e1b00 */
[----:B0-----:R-:W-:-:S04]  /*1560*/  LOP3.LUT R26, R21, 0xff800000, RZ, 0xc0, !PT ;  /* 0xff800000151a7812 */ /* 0x001fc800078ec0ff */
[----:B------:R-:W-:-:S05]  /*1570*/  IADD3 R21, R53, -R26, RZ ;  /* 0x8000001a35157210 */ /* 0x000fca0007ffe0ff */
[----:B------:R-:W-:-:S04]  /*1580*/  FADD R21, R21, -1 ;  /* 0xbf80000015157421 */ /* 0x000fc80000000000 */
[----:B---3--:R-:W-:-:S04]  /*1590*/  FFMA.FTZ R12, R21, -R0, 0.14084610342979431152 ;  /* 0x3e1039f6150c7423 */ /* 0x008fc80000010800 */
[----:B------:R-:W-:-:S04]  /*15a0*/  FFMA.FTZ R12, R21, R12, -0.12148627638816833496 ;  /* 0xbdf8cdcc150c7423 */ /* 0x000fc8000001000c */
[----:B------:R-:W-:-:S04]  /*15b0*/  FFMA.FTZ R12, R21, R12, 0.13980610668659210205 ;  /* 0x3e0f2955150c7423 */ /* 0x000fc8000001000c */
[----:B------:R-:W-:Y:S01]  /*15c0*/  FFMA.FTZ R12, R21, R12, -0.16684235632419586182 ;  /* 0xbe2ad8b9150c7423 */ /* 0x000fe2000001000c */
[----:B------:R-:W-:-:S03]  /*15d0*/  CS2R R10, SRZ ;  /* 0x00000000000a7805 */ /* 0x000fc6000001ff00 */
[----:B------:R-:W-:Y:S01]  /*15e0*/  FFMA.FTZ R12, R21, R12, 0.20012299716472625732 ;  /* 0x3e4ced0b150c7423 */ /* 0x000fe2000001000c */
[----:B------:R-:W-:-:S03]  /*15f0*/  IMAD.WIDE R2, R42, R29, c[0x0][0x170] ;  /* 0x00005c002a027625 */ /* 0x000fc600078e021d */
[C---:B------:R-:W-:Y:S02]  /*1600*/  FFMA.FTZ R12, R21.reuse, R12, -0.24999669194221496582 ;  /* 0xbe7fff22150c7423 */ /* 0x040fe4000001000c */
[----:B-1----:R0:W3:Y:S02]  /*1610*/  @P1 LDG.E.EL.64 R10, desc[UR8][R2.64] ;  /* 0x00000008020a1981 */ /* 0x0020e4200c2e1b00 */
[----:B------:R-:W-:-:S04]  /*1620*/  FFMA.FTZ R12, R21, R12, 0.33333182334899902344 ;  /* 0x3eaaaa78150c7423 */ /* 0x000fc8000001000c */
[----:B------:R-:W-:Y:S01]  /*1630*/  FFMA.FTZ R12, R21, R12, -0.5 ;  /* 0xbf000000150c7423 */ /* 0x000fe2000001000c */
[----:B0-----:R-:W-:Y:S02]  /*1640*/  FSEL R2, RZ, -23, P6 ;  /* 0xc1b80000ff027808 */ /* 0x001fe40003000000 */
[----:B------:R-:W-:Y:S01]  /*1650*/  ISETP.GE.U32.AND P6, PT, R53, 0x7f800000, PT ;  /* 0x7f8000003500780c */ /* 0x000fe20003fc6070 */
[----:B------:R-:W-:Y:S01]  /*1660*/  FMUL R12, R21, R12 ;  /* 0x0000000c150c7220 */ /* 0x000fe20000400000 */
[----:B------:R-:W-:-:S03]  /*1670*/  I2FP.F32.S32 R3, R26 ;  /* 0x0000001a00037245 */ /* 0x000fc60000201400 */
[----:B------:R-:W-:Y:S02]  /*1680*/  FFMA.FTZ R21, R21, R12, R21 ;  /* 0x0000000c15157223 */ /* 0x000fe40000010015 */
[----:B------:R-:W-:-:S04]  /*1690*/  FFMA.FTZ R2, R3, 1.1920928955078125e-07, R2 ;  /* 0x3400000003027823 */ /* 0x000fc80000010002 */
[----:B------:R-:W-:Y:S01]  /*16a0*/  FFMA.FTZ R2, R2, 0.69314718246459960938, R21 ;  /* 0x3f31721802027823 */ /* 0x000fe20000010015 */
[----:B------:R-:W-:Y:S01]  /*16b0*/  LOP3.LUT R21, R34, 0x18, RZ, 0xfc, !PT ;  /* 0x0000001822157812 */ /* 0x000fe200078efcff */
[----:B------:R-:W-:-:S04]  /*16c0*/  @P6 IMAD.MOV.U32 R12, RZ, RZ, 0x7f800000 ;  /* 0x7f800000ff0c6424 */ /* 0x000fc800078e00ff */
[----:B------:R-:W-:Y:S01]  /*16d0*/  @P6 FFMA.FTZ R2, R53, R12, +INF ;  /* 0x7f80000035026423 */ /* 0x000fe2000001000c */
[----:B------:R-:W-:-:S03]  /*16e0*/  IMAD.HI R12, R21, 0x51eb851f, RZ ;  /* 0x51eb851f150c7827 */ /* 0x000fc600078e02ff */
[----:B------:R-:W-:Y:S02]  /*16f0*/  FMUL R2, R2, 0.48089835047721862793 ;  /* 0x3ef6384f02027820 */ /* 0x000fe40000400000 */
[----:B------:R-:W-:Y:S02]  /*1700*/  SHF.R.U32.HI R13, RZ, 0x1f, R12 ;  /* 0x0000001fff0d7819 */ /* 0x000fe4000001160c */
[----:B------:R-:W-:Y:S02]  /*1710*/  FMUL R2, R2, 16 ;  /* 0x4180000002027820 */ /* 0x000fe40000400000 */
[----:B------:R-:W-:-:S04]  /*1720*/  LEA.HI.SX32 R12, R12, R13, 0x1c ;  /* 0x0000000d0c0c7211 */ /* 0x000fc800078fe2ff */
[----:B------:R-:W0:Y:S01]  /*1730*/  F2I.S64.TRUNC R2, R2 ;  /* 0x0000000200027311 */ /* 0x000e22000020d900 */
[----:B------:R-:W-:-:S05]  /*1740*/  IMAD R13, R12, 0x32, -R21 ;  /* 0x000000320c0d7824 */ /* 0x000fca00078e0a15 */
[----:B------:R-:W-:-:S04]  /*1750*/  IADD3 R26, R8, R13, RZ ;  /* 0x0000000d081a7210 */ /* 0x000fc80007ffe0ff */
[----:B------:R-:W-:Y:S02]  /*1760*/  IMNMX R53, RZ, R26, PT ;  /* 0x0000001aff357217 */ /* 0x000fe40003800200 */
[----:B------:R-:W-:Y:S02]  /*1770*/  SEL R41, R41, RZ, !P5 ;  /* 0x000000ff29297207 */ /* 0x000fe40006800000 */
[----:B------:R-:W-:Y:S01]  /*1780*/  ISETP.GT.AND P6, PT, R39, -0x10, PT ;  /* 0xfffffff02700780c */ /* 0x000fe20003fc4270 */
[----:B------:R-:W-:Y:S01]  /*1790*/  IMAD.MOV R53, RZ, RZ, -R53 ;  /* 0x000000ffff357224 */ /* 0x000fe200078e0a35 */
[----:B0-----:R-:W-:-:S04]  /*17a0*/  IADD3 R12, P5, R2, 0x10, RZ ;  /* 0x00000010020c7810 */ /* 0x001fc80007fbe0ff */
[----:B------:R-:W-:Y:S01]  /*17b0*/  I2FP.F32.U32 R2, R53 ;  /* 0x0000003500027245 */ /* 0x000fe20000201000 */
[----:B------:R-:W-:Y:S01]  /*17c0*/  IMAD.X R3, RZ, RZ, R3, P5 ;  /* 0x000000ffff037224 */ /* 0x000fe200028e0603 */
[----:B------:R-:W-:-:S03]  /*17d0*/  ISETP.LT.U32.AND P5, PT, R12, 0x1f, PT ;  /* 0x0000001f0c00780c */ /* 0x000fc60003fa1070 */
[----:B------:R-:W-:Y:S01]  /*17e0*/  FMUL R2, R2, 0.0625 ;  /* 0x3d80000002027820 */ /* 0x000fe20000400000 */
[C---:B------:R-:W-:Y:S02]  /*17f0*/  ISETP.LT.AND.EX P5, PT, R3.reuse, RZ, PT, P5 ;  /* 0x000000ff0300720c */ /* 0x040fe40003fa1350 */
[----:B------:R-:W-:Y:S02]  /*1800*/  SHF.R.U32.HI R13, RZ, 0x1a, R41 ;  /* 0x0000001aff0d7819 */ /* 0x000fe40000011629 */
[----:B------:R-:W-:Y:S02]  /*1810*/  SEL R3, R3, RZ, P5 ;  /* 0x000000ff03037207 */ /* 0x000fe40002800000 */
[----:B------:R-:W-:Y:S02]  /*1820*/  @!P6 SEL R40, R12, 0x1f, P5 ;  /* 0x0000001f0c28e807 */ /* 0x000fe40002800000 */
[----:B------:R-:W-:Y:S02]  /*1830*/  FSETP.GEU.AND P5, PT, R2, 1.175494350822287508e-38, PT ;  /* 0x008000000200780b */ /* 0x000fe40003fae000 */
[----:B------:R-:W-:-:S02]  /*1840*/  LOP3.LUT R13, R13, 0x20, RZ, 0xc0, !PT ;  /* 0x000000200d0d7812 */ /* 0x000fc400078ec0ff */
[----:B------:R-:W-:Y:S02]  /*1850*/  SEL R3, R3, RZ, !P6 ;  /* 0x000000ff03037207 */ /* 0x000fe40007000000 */
[----:B------:R-:W-:Y:S02]  /*1860*/  IADD3 R54, P6, R13, R32, RZ ;  /* 0x000000200d367210 */ /* 0x000fe40007fde0ff */
[----:B------:R-:W-:-:S04]  /*1870*/  SHF.R.U32.HI R13, RZ, 0x1a, R3 ;  /* 0x0000001aff0d7819 */ /* 0x000fc80000011603 */
[----:B------:R-:W-:Y:S01]  /*1880*/  LOP3.LUT R13, R13, 0x20, RZ, 0xc0, !PT ;  /* 0x000000200d0d7812 */ /* 0x000fe200078ec0ff */
[----:B------:R-:W-:Y:S01]  /*1890*/  @!P5 FMUL R2, R2, 8388608 ;  /* 0x4b0000000202d820 */ /* 0x000fe20000400000 */
[----:B------:R-:W-:Y:S02]  /*18a0*/  IMAD.X R32, RZ, RZ, R41, P6 ;  /* 0x000000ffff207224 */ /* 0x000fe400030e0629 */
[----:B------:R-:W-:Y:S02]  /*18b0*/  IADD3 R40, P6, R13, R40, RZ ;  /* 0x000000280d287210 */ /* 0x000fe40007fde0ff */
[----:B------:R-:W-:-:S04]  /*18c0*/  IADD3 R13, R2, -0x3f2aaaab, RZ ;  /* 0xc0d55555020d7810 */ /* 0x000fc80007ffe0ff */
[----:B------:R-:W-:-:S04]  /*18d0*/  LOP3.LUT R13, R13, 0xff800000, RZ, 0xc0, !PT ;  /* 0xff8000000d0d7812 */ /* 0x000fc800078ec0ff */
[----:B------:R-:W-:Y:S02]  /*18e0*/  IADD3 R27, R2, -R13, RZ ;  /* 0x8000000d021b7210 */ /* 0x000fe40007ffe0ff */
[----:B------:R-:W-:Y:S02]  /*18f0*/  FSEL R12, RZ, -23, P5 ;  /* 0xc1b80000ff0c7808 */ /* 0x000fe40002800000 */
[----:B------:R-:W-:Y:S01]  /*1900*/  ISETP.GT.U32.AND P5, PT, R35, 0x1f, PT ;  /* 0x0000001f2300780c */ /* 0x000fe20003fa4070 */
[----:B------:R-:W-:-:S03]  /*1910*/  FADD R27, R27, -1 ;  /* 0xbf8000001b1b7421 */ /* 0x000fc60000000000 */
[----:B------:R-:W-:Y:S01]  /*1920*/  ISETP.GT.U32.AND.EX P5, PT, R36, RZ, PT, P5 ;  /* 0x000000ff2400720c */ /* 0x000fe20003fa4150 */
[----:B------:R-:W-:-:S04]  /*1930*/  FFMA.FTZ R36, R27, -R0, 0.14084610342979431152 ;  /* 0x3e1039f61b247423 */ /* 0x000fc80000010800 */
[----:B------:R-:W-:-:S04]  /*1940*/  FFMA.FTZ R36, R27, R36, -0.12148627638816833496 ;  /* 0xbdf8cdcc1b247423 */ /* 0x000fc80000010024 */
[----:B------:R-:W-:-:S04]  /*1950*/  FFMA.FTZ R36, R27, R36, 0.13980610668659210205 ;  /* 0x3e0f29551b247423 */ /* 0x000fc80000010024 */
[----:B------:R-:W-:-:S04]  /*1960*/  FFMA.FTZ R36, R27, R36, -0.16684235632419586182 ;  /* 0xbe2ad8b91b247423 */ /* 0x000fc80000010024 */
[----:B------:R-:W-:Y:S01]  /*1970*/  FFMA.FTZ R36, R27, R36, 0.20012299716472625732 ;  /* 0x3e4ced0b1b247423 */ /* 0x000fe20000010024 */
[----:B------:R-:W-:-:S03]  /*1980*/  IMAD.X R3, RZ, RZ, R3, P6 ;  /* 0x000000ffff037224 */ /* 0x000fc600030e0603 */
[----:B------:R-:W-:Y:S01]  /*1990*/  FFMA.FTZ R36, R27, R36, -0.24999669194221496582 ;  /* 0xbe7fff221b247423 */ /* 0x000fe20000010024 */
[----:B------:R-:W-:-:S03]  /*19a0*/  ISETP.GE.U32.AND P6, PT, R2, 0x7f800000, PT ;  /* 0x7f8000000200780c */ /* 0x000fc60003fc6070 */
[----:B------:R-:W-:Y:S01]  /*19b0*/  FFMA.FTZ R36, R27, R36, 0.33333182334899902344 ;  /* 0x3eaaaa781b247423 */ /* 0x000fe20000010024 */
[----:B------:R-:W-:-:S03]  /*19c0*/  I2FP.F32.S32 R13, R13 ;  /* 0x0000000d000d7245 */ /* 0x000fc60000201400 */
[----:B------:R-:W-:Y:S01]  /*19d0*/  FFMA.FTZ R36, R27, R36, -0.5 ;  /* 0xbf0000001b247423 */ /* 0x000fe20000010024 */
[----:B------:R-:W-:-:S03]  /*19e0*/  ISETP.LT.AND P5, PT, R34, 0x190, P5 ;  /* 0x000001902200780c */ /* 0x000fc60002fa1270 */
[----:B------:R-:W-:Y:S01]  /*19f0*/  FMUL R36, R27, R36 ;  /* 0x000000241b247220 */ /* 0x000fe20000400000 */
[----:B------:R-:W-:Y:S01]  /*1a00*/  FFMA.FTZ R12, R13, 1.1920928955078125e-07, R12 ;  /* 0x340000000d0c7823 */ /* 0x000fe2000001000c */
[----:B------:R-:W-:Y:S01]  /*1a10*/  @P6 IMAD.MOV.U32 R13, RZ, RZ, 0x7f800000 ;  /* 0x7f800000ff0d6424 */ /* 0x000fe200078e00ff */
[----:B------:R-:W-:Y:S01]  /*1a20*/  SEL R55, RZ, 0x1, !P5 ;  /* 0x00000001ff377807 */ /* 0x000fe20006800000 */
[----:B------:R-:W-:Y:S01]  /*1a30*/  FFMA.FTZ R27, R27, R36, R27 ;  /* 0x000000241b1b7223 */ /* 0x000fe2000001001b */
[----:B------:R-:W-:Y:S01]  /*1a40*/  IMAD.HI R41, R30, 0x51eb851f, RZ ;  /* 0x51eb851f1e297827 */ /* 0x000fe200078e02ff */
[----:B------:R-:W-:Y:S02]  /*1a50*/  ISETP.GT.U32.AND P5, PT, R40, 0x1f, PT ;  /* 0x0000001f2800780c */ /* 0x000fe40003fa4070 */
[----:B------:R-:W-:Y:S01]  /*1a60*/  LOP3.LUT R40, R37, 0x1f, R52, 0xf8, !PT ;  /* 0x0000001f25287812 */ /* 0x000fe200078ef834 */
[----:B------:R-:W-:Y:S01]  /*1a70*/  FFMA.FTZ R27, R12, 0.69314718246459960938, R27 ;  /* 0x3f3172180c1b7823 */ /* 0x000fe2000001001b */
[----:B------:R-:W-:Y:S01]  /*1a80*/  @P6 FFMA.FTZ R27, R2, R13, +INF ;  /* 0x7f800000021b6423 */ /* 0x000fe2000001000d */
[----:B------:R-:W-:-:S02]  /*1a90*/  SHF.R.U32.HI R2, RZ, 0x1f, R41 ;  /* 0x0000001fff027819 */ /* 0x000fc40000011629 */
[----:B------:R-:W-:Y:S01]  /*1aa0*/  ISETP.GT.U32.AND.EX P5, PT, R3, RZ, PT, P5 ;  /* 0x000000ff0300720c */ /* 0x000fe20003fa4150 */
[----:B------:R-:W-:Y:S01]  /*1ab0*/  IMAD.HI R39, R40, 0x51eb851f, RZ ;  /* 0x51eb851f28277827 */ /* 0x000fe200078e02ff */
[----:B------:R-:W-:Y:S02]  /*1ac0*/  LEA.HI.SX32 R41, R41, R2, 0x1c ;  /* 0x0000000229297211 */ /* 0x000fe400078fe2ff */
[----:B------:R-:W-:Y:S02]  /*1ad0*/  ISETP.LT.AND P5, PT, R31, 0x190, P5 ;  /* 0x000001901f00780c */ /* 0x000fe40002fa1270 */
[----:B------:R-:W-:Y:S01]  /*1ae0*/  SHF.R.U32.HI R2, RZ, 0x1f, R39 ;  /* 0x0000001fff027819 */ /* 0x000fe20000011627 */
[----:B------:R-:W-:Y:S01]  /*1af0*/  IMAD R3, R41, -0x32, R30 ;  /* 0xffffffce29037824 */ /* 0x000fe200078e021e */
[----:B------:R-:W-:Y:S02]  /*1b00*/  SEL R30, RZ, 0x7fff8, !P5 ;  /* 0x0007fff8ff1e7807 */ /* 0x000fe40006800000 */
[----:B------:R-:W-:-:S02]  /*1b10*/  LEA.HI.SX32 R39, R39, R2, 0x1c ;  /* 0x0000000227277211 */ /* 0x000fc400078fe2ff */
[----:B------:R-:W-:-:S04]  /*1b20*/  ISETP.GT.U32.AND P5, PT, R28, 0x1f, PT ;  /* 0x0000001f1c00780c */ /* 0x000fc80003fa4070 */
[----:B------:R-:W-:Y:S01]  /*1b30*/  ISETP.GT.U32.AND.EX P5, PT, R25, RZ, PT, P5 ;  /* 0x000000ff1900720c */ /* 0x000fe20003fa4150 */
[----:B------:R-:W-:-:S03]  /*1b40*/  IMAD R25, R39, -0x32, R40 ;  /* 0xffffffce27197824 */ /* 0x000fc600078e0228 */
[----:B------:R-:W-:Y:S02]  /*1b50*/  ISETP.LT.AND P5, PT, R24, 0x190, P5 ;  /* 0x000001901800780c */ /* 0x000fe40002fa1270 */
[----:B------:R-:W-:-:S04]  /*1b60*/  IADD3 R24, R50, -R25, RZ ;  /* 0x8000001932187210 */ /* 0x000fc80007ffe0ff */
[----:B------:R-:W-:-:S05]  /*1b70*/  IMNMX R37, RZ, R24, PT ;  /* 0x00000018ff257217 */ /* 0x000fca0003800200 */
[----:B------:R-:W-:-:S05]  /*1b80*/  IMAD.MOV R37, RZ, RZ, -R37 ;  /* 0x000000ffff257224 */ /* 0x000fca00078e0a25 */
[----:B------:R-:W-:-:S05]  /*1b90*/  I2FP.F32.U32 R36, R37 ;  /* 0x0000002500247245 */ /* 0x000fca0000201000 */
[----:B------:R-:W-:-:S05]  /*1ba0*/  FMUL R36, R36, 0.0625 ;  /* 0x3d80000024247820 */ /* 0x000fca0000400000 */
[----:B------:R-:W-:Y:S01]  /*1bb0*/  FSETP.GEU.AND P6, PT, R36, 1.175494350822287508e-38, PT ;  /* 0x008000002400780b */ /* 0x000fe20003fce000 */
[----:B------:R-:W-:Y:S01]  /*1bc0*/  IMAD R38, R3, 0x32, R38 ;  /* 0x0000003203267824 */ /* 0x000fe200078e0226 */
[----:B------:R-:W-:Y:S01]  /*1bd0*/  LOP3.LUT R24, R50, 0x8, RZ, 0xfc, !PT ;  /* 0x0000000832187812 */ /* 0x000fe200078efcff */
[----:B------:R-:W-:Y:S02]  /*1be0*/  CS2R R12, SRZ ;  /* 0x00000000000c7805 */ /* 0x000fe4000001ff00 */
[----:B------:R-:W-:-:S04]  /*1bf0*/  IMAD.WIDE R2, R38, R29, c[0x0][0x170] ;  /* 0x00005c0026027625 */ /* 0x000fc800078e021d */
[----:B------:R-:W-:Y:S01]  /*1c00*/  IMAD.IADD R24, R24, 0x1, -R25 ;  /* 0x0000000118187824 */ /* 0x000fe200078e0a19 */
[----:B------:R0:W5:Y:S03]  /*1c10*/  @P0 LDG.E.EL.64 R12, desc[UR10][R2.64] ;  /* 0x0000000a020c0981 */ /* 0x000166200c2e1b00 */
[----:B------:R-:W-:Y:S01]  /*1c20*/  @!P6 FMUL R36, R36, 8388608 ;  /* 0x4b0000002424e820 */ /* 0x000fe20000400000 */
[----:B------:R-:W-:-:S04]  /*1c30*/  IMNMX R24, RZ, R24, PT ;  /* 0x00000018ff187217 */ /* 0x000fc80003800200 */
[----:B0-----:R-:W-:Y:S02]  /*1c40*/  IADD3 R3, R36, -0x3f2aaaab, RZ ;  /* 0xc0d5555524037810 */ /* 0x001fe40007ffe0ff */
[----:B------:R-:W-:Y:S02]  /*1c50*/  SEL R28, RZ, 0x1fffe, !P5 ;  /* 0x0001fffeff1c7807 */ /* 0x000fe40006800000 */
[----:B------:R-:W-:Y:S02]  /*1c60*/  LOP3.LUT R3, R3, 0xff800000, RZ, 0xc0, !PT ;  /* 0xff80000003037812 */ /* 0x000fe400078ec0ff */
[----:B------:R-:W-:Y:S02]  /*1c70*/  IADD3 R35, -R24, RZ, RZ ;  /* 0x000000ff18237210 */ /* 0x000fe40007ffe1ff */
[----:B------:R-:W-:Y:S01]  /*1c80*/  ISETP.GT.U32.AND P5, PT, R54, 0x1f, PT ;  /* 0x0000001f3600780c */ /* 0x000fe20003fa4070 */
[----:B------:R-:W-:Y:S01]  /*1c90*/  IMAD.IADD R31, R36, 0x1, -R3 ;  /* 0x00000001241f7824 */ /* 0x000fe200078e0a03 */
[----:B------:R-:W-:-:S02]  /*1ca0*/  I2FP.F32.U32 R34, R35 ;  /* 0x0000002300227245 */ /* 0x000fc40000201000 */
[----:B------:R-:W-:Y:S01]  /*1cb0*/  ISETP.GT.U32.AND.EX P5, PT, R32, RZ, PT, P5 ;  /* 0x000000ff2000720c */ /* 0x000fe20003fa4150 */
[----:B------:R-:W-:Y:S02]  /*1cc0*/  FADD R31, R31, -1 ;  /* 0xbf8000001f1f7421 */ /* 0x000fe40000000000 */
[----:B------:R-:W-:Y:S01]  /*1cd0*/  FMUL R34, R34, 0.0625 ;  /* 0x3d80000022227820 */ /* 0x000fe20000400000 */
[----:B------:R-:W-:Y:S01]  /*1ce0*/  ISETP.LT.AND P5, PT, R23, 0x190, P5 ;  /* 0x000001901700780c */ /* 0x000fe20002fa1270 */
[----:B------:R-:W-:-:S03]  /*1cf0*/  FFMA.FTZ R2, R31, -R0, 0.14084610342979431152 ;  /* 0x3e1039f61f027423 */ /* 0x000fc60000010800 */
[----:B------:R-:W-:Y:S02]  /*1d00*/  SEL R23, RZ, 0x4, !P5 ;  /* 0x00000004ff177807 */ /* 0x000fe40006800000 */
[----:B------:R-:W-:Y:S01]  /*1d10*/  FSETP.GEU.AND P5, PT, R34, 1.175494350822287508e-38, PT ;  /* 0x008000002200780b */ /* 0x000fe20003fae000 */
[----:B------:R-:W-:Y:S01]  /*1d20*/  FFMA.FTZ R2, R31, R2, -0.12148627638816833496 ;  /* 0xbdf8cdcc1f027423 */ /* 0x000fe20000010002 */
[----:B------:R-:W-:-:S03]  /*1d30*/  IMAD.IADD R28, R55, 0x1, R28 ;  /* 0x00000001371c7824 */ /* 0x000fc600078e021c */
[----:B------:R-:W-:-:S04]  /*1d40*/  FFMA.FTZ R2, R31, R2, 0.13980610668659210205 ;  /* 0x3e0f29551f027423 */ /* 0x000fc80000010002 */
[----:B------:R-:W-:Y:S01]  /*1d50*/  FFMA.FTZ R2, R31, R2, -0.16684235632419586182 ;  /* 0xbe2ad8b91f027423 */ /* 0x000fe20000010002 */
[----:B------:R-:W-:-:S03]  /*1d60*/  LOP3.LUT R28, R28, 0x3, RZ, 0xc0, !PT ;  /* 0x000000031c1c7812 */ /* 0x000fc600078ec0ff */
[----:B------:R-:W-:Y:S01]  /*1d70*/  @!P5 FMUL R34, R34, 8388608 ;  /* 0x4b0000002222d820 */ /* 0x000fe20000400000 */
[----:B------:R-:W-:Y:S01]  /*1d80*/  FFMA.FTZ R2, R31, R2, 0.20012299716472625732 ;  /* 0x3e4ced0b1f027423 */ /* 0x000fe20000010002 */
[----:B------:R-:W-:-:S03]  /*1d90*/  IADD3 R54, R28, R30, R23 ;  /* 0x0000001e1c367210 */ /* 0x000fc60007ffe017 */
[----:B------:R-:W-:Y:S01]  /*1da0*/  IADD3 R23, R34, -0x3f2aaaab, RZ ;  /* 0xc0d5555522177810 */ /* 0x000fe20007ffe0ff */
[----:B------:R-:W-:-:S03]  /*1db0*/  FFMA.FTZ R2, R31, R2, -0.24999669194221496582 ;  /* 0xbe7fff221f027423 */ /* 0x000fc60000010002 */
[----:B------:R-:W-:Y:S01]  /*1dc0*/  LOP3.LUT R23, R23, 0xff800000, RZ, 0xc0, !PT ;  /* 0xff80000017177812 */ /* 0x000fe200078ec0ff */
[----:B------:R-:W-:-:S04]  /*1dd0*/  FFMA.FTZ R2, R31, R2, 0.33333182334899902344 ;  /* 0x3eaaaa781f027423 */ /* 0x000fc80000010002 */
[----:B------:R-:W-:Y:S01]  /*1de0*/  FFMA.FTZ R2, R31, R2, -0.5 ;  /* 0xbf0000001f027423 */ /* 0x000fe20000010002 */
[----:B------:R-:W-:-:S03]  /*1df0*/  IMAD.IADD R29, R34, 0x1, -R23 ;  /* 0x00000001221d7824 */ /* 0x000fc600078e0a17 */
[----:B------:R-:W-:Y:S01]  /*1e00*/  FMUL R2, R31, R2 ;  /* 0x000000021f027220 */ /* 0x000fe20000400000 */
[----:B------:R-:W-:Y:S01]  /*1e10*/  FADD R29, R29, -1 ;  /* 0xbf8000001d1d7421 */ /* 0x000fe20000000000 */
[----:B------:R-:W-:Y:S02]  /*1e20*/  LEA R33, R33, R22, 0x2 ;  /* 0x0000001621217211 */ /* 0x000fe400078e10ff */
[----:B------:R-:W-:Y:S01]  /*1e30*/  FFMA.FTZ R31, R31, R2, R31 ;  /* 0x000000021f1f7223 */ /* 0x000fe2000001001f */
[C---:B------:R-:W-:Y:S01]  /*1e40*/  FFMA.FTZ R22, R29.reuse, -R0, 0.14084610342979431152 ;  /* 0x3e1039f61d167423 */ /* 0x040fe20000010800 */
[----:B------:R-:W-:Y:S02]  /*1e50*/  I2FP.F32.S32 R3, R3 ;  /* 0x0000000300037245 */ /* 0x000fe40000201400 */
[----:B------:R-:W-:Y:S01]  /*1e60*/  FSEL R2, RZ, -23, P6 ;  /* 0xc1b80000ff027808 */ /* 0x000fe20003000000 */
[----:B------:R-:W-:-:S04]  /*1e70*/  FFMA.FTZ R22, R29, R22, -0.12148627638816833496 ;  /* 0xbdf8cdcc1d167423 */ /* 0x000fc80000010016 */
[----:B------:R-:W-:Y:S01]  /*1e80*/  FFMA.FTZ R2, R3, 1.1920928955078125e-07, R2 ;  /* 0x3400000003027823 */ /* 0x000fe20000010002 */
[----:B------:R-:W-:-:S03]  /*1e90*/  FFMA.FTZ R22, R29, R22, 0.13980610668659210205 ;  /* 0x3e0f29551d167423 */ /* 0x000fc60000010016 */
[----:B------:R-:W-:Y:S01]  /*1ea0*/  FFMA.FTZ R32, R2, 0.69314718246459960938, R31 ;  /* 0x3f31721802207823 */ /* 0x000fe2000001001f */
[----:B------:R-:W-:Y:S01]  /*1eb0*/  LOP3.LUT R2, R50, 0x10, RZ, 0xfc, !PT ;  /* 0x0000001032027812 */ /* 0x000fe200078efcff */
[----:B------:R-:W-:Y:S01]  /*1ec0*/  FFMA.FTZ R22, R29, R22, -0.16684235632419586182 ;  /* 0xbe2ad8b91d167423 */ /* 0x000fe20000010016 */
[----:B------:R-:W-:-:S03]  /*1ed0*/  FMUL R27, R27, 0.48089835047721862793 ;  /* 0x3ef6384f1b1b7820 */ /* 0x000fc60000400000 */
[----:B------:R-:W-:Y:S01]  /*1ee0*/  IMAD.IADD R2, R2, 0x1, -R25 ;  /* 0x0000000102027824 */ /* 0x000fe200078e0a19 */
[----:B------:R-:W-:Y:S01]  /*1ef0*/  FFMA.FTZ R22, R29, R22, 0.20012299716472625732 ;  /* 0x3e4ced0b1d167423 */ /* 0x000fe20000010016 */
[----:B------:R-:W-:-:S03]  /*1f00*/  FMUL R3, R27, 16 ;  /* 0x418000001b037820 */ /* 0x000fc60000400000 */
[----:B------:R-:W-:Y:S01]  /*1f10*/  FFMA.FTZ R22, R29, R22, -0.24999669194221496582 ;  /* 0xbe7fff221d167423 */ /* 0x000fe20000010016 */
[----:B------:R-:W-:-:S03]  /*1f20*/  IMNMX R2, RZ, R2, PT ;  /* 0x00000002ff027217 */ /* 0x000fc60003800200 */
[C---:B------:R-:W-:Y:S01]  /*1f30*/  FFMA.FTZ R22, R29.reuse, R22, 0.33333182334899902344 ;  /* 0x3eaaaa781d167423 */ /* 0x040fe20000010016 */
[----:B------:R-:W-:Y:S02]  /*1f40*/  IADD3 R31, -R2, RZ, RZ ;  /* 0x000000ff021f7210 */ /* 0x000fe40007ffe1ff */
[----:B------:R-:W0:Y:S01]  /*1f50*/  F2I.S64.TRUNC R2, R3 ;  /* 0x0000000300027311 */ /* 0x000e22000020d900 */
[----:B------:R-:W-:Y:S01]  /*1f60*/  FFMA.FTZ R22, R29, R22, -0.5 ;  /* 0xbf0000001d167423 */ /* 0x000fe20000010016 */
[----:B------:R-:W-:-:S03]  /*1f70*/  I2FP.F32.U32 R30, R31 ;  /* 0x0000001f001e7245 */ /* 0x000fc60000201000 */
[C---:B------:R-:W-:Y:S02]  /*1f80*/  FMUL R22, R29.reuse, R22 ;  /* 0x000000161d167220 */ /* 0x040fe40000400000 */
[----:B------:R-:W-:Y:S02]  /*1f90*/  FMUL R30, R30, 0.0625 ;  /* 0x3d8000001e1e7820 */ /* 0x000fe40000400000 */
[----:B------:R-:W-:Y:S01]  /*1fa0*/  FFMA.FTZ R29, R29, R22, R29 ;  /* 0x000000161d1d7223 */ /* 0x000fe2000001001d */
[----:B------:R-:W-:Y:S02]  /*1fb0*/  FSEL R22, RZ, -23, P5 ;  /* 0xc1b80000ff167808 */ /* 0x000fe40002800000 */
[----:B------:R-:W-:Y:S02]  /*1fc0*/  I2FP.F32.S32 R23, R23 ;  /* 0x0000001700177245 */ /* 0x000fe40000201400 */
[----:B------:R-:W-:Y:S02]  /*1fd0*/  FSETP.GEU.AND P5, PT, R30, 1.175494350822287508e-38, PT ;  /* 0x008000001e00780b */ /* 0x000fe40003fae000 */
[----:B------:R-:W-:Y:S01]  /*1fe0*/  SEL R20, R20, RZ, !P4 ;  /* 0x000000ff14147207 */ /* 0x000fe20006000000 */
[----:B------:R-:W-:Y:S01]  /*1ff0*/  FFMA.FTZ R22, R23, 1.1920928955078125e-07, R22 ;  /* 0x3400000017167823 */ /* 0x000fe20000010016 */
[----:B0-----:R-:W-:-:S02]  /*2000*/  IADD3 R23, P4, R2, 0x10, RZ ;  /* 0x0000001002177810 */ /* 0x001fc40007f9e0ff */
[----:B------:R-:W-:-:S03]  /*2010*/  ISETP.GT.AND P6, PT, R26, -0x10, PT ;  /* 0xfffffff01a00780c */ /* 0x000fc60003fc4270 */
[----:B------:R-:W-:Y:S01]  /*2020*/  IMAD.X R2, RZ, RZ, R3, P4 ;  /* 0x000000ffff027224 */ /* 0x000fe200020e0603 */
[----:B------:R-:W-:-:S03]  /*2030*/  ISETP.LT.U32.AND P4, PT, R23, 0x1f, PT ;  /* 0x0000001f1700780c */ /* 0x000fc60003f81070 */
[----:B------:R-:W-:Y:S01]  /*2040*/  @!P5 FMUL R30, R30, 8388608 ;  /* 0x4b0000001e1ed820 */ /* 0x000fe20000400000 */
[----:B------:R-:W-:-:S04]  /*2050*/  ISETP.LT.AND.EX P4, PT, R2, RZ, PT, P4 ;  /* 0x000000ff0200720c */ /* 0x000fc80003f81340 */
[----:B------:R-:W-:Y:S02]  /*2060*/  IADD3 R3, R30, -0x3f2aaaab, RZ ;  /* 0xc0d555551e037810 */ /* 0x000fe40007ffe0ff */
[----:B------:R-:W-:Y:S02]  /*2070*/  @!P6 SEL R53, R23, 0x1f, P4 ;  /* 0x0000001f1735e807 */ /* 0x000fe40002000000 */
[----:B------:R-:W-:Y:S02]  /*2080*/  SHF.R.U32.HI R23, RZ, 0x1a, R20 ;  /* 0x0000001aff177819 */ /* 0x000fe40000011614 */
[----:B------:R-:W-:Y:S01]  /*2090*/  LOP3.LUT R3, R3, 0xff800000, RZ, 0xc0, !PT ;  /* 0xff80000003037812 */ /* 0x000fe200078ec0ff */
[----:B------:R-:W-:Y:S01]  /*20a0*/  FFMA.FTZ R29, R22, 0.69314718246459960938, R29 ;  /* 0x3f317218161d7823 */ /* 0x000fe2000001001d */
[----:B------:R-:W-:Y:S02]  /*20b0*/  LOP3.LUT R23, R23, 0x20, RZ, 0xc0, !PT ;  /* 0x0000002017177812 */ /* 0x000fe400078ec0ff */
[----:B------:R-:W-:Y:S01]  /*20c0*/  SEL R2, R2, RZ, P4 ;  /* 0x000000ff02027207 */ /* 0x000fe20002000000 */
[----:B------:R-:W-:Y:S01]  /*20d0*/  IMAD.IADD R22, R30, 0x1, -R3 ;  /* 0x000000011e167824 */ /* 0x000fe200078e0a03 */
[----:B------:R-:W-:-:S02]  /*20e0*/  IADD3 R18, P4, R23, R18, RZ ;  /* 0x0000001217127210 */ /* 0x000fc40007f9e0ff */
[----:B------:R-:W-:Y:S01]  /*20f0*/  I2FP.F32.S32 R23, R3 ;  /* 0x0000000300177245 */ /* 0x000fe20000201400 */
[----:B------:R-:W-:Y:S01]  /*2100*/  FADD R3, R22, -1 ;  /* 0xbf80000016037421 */ /* 0x000fe20000000000 */
[----:B------:R-:W-:-:S03]  /*2110*/  IADD3 R19, R19, -R25, RZ ;  /* 0x8000001913137210 */ /* 0x000fc60007ffe0ff */
[----:B------:R-:W-:Y:S01]  /*2120*/  FFMA.FTZ R22, R3, -R0, 0.14084610342979431152 ;  /* 0x3e1039f603167423 */ /* 0x000fe20000010800 */
[----:B------:R-:W-:-:S03]  /*2130*/  IMNMX R19, RZ, R19, PT ;  /* 0x00000013ff137217 */ /* 0x000fc60003800200 */
[C---:B------:R-:W-:Y:S02]  /*2140*/  FFMA.FTZ R22, R3.reuse, R22, -0.12148627638816833496 ;  /* 0xbdf8cdcc03167423 */ /* 0x040fe40000010016 */
[----:B------:R-:W-:Y:S02]  /*2150*/  IMAD.MOV R28, RZ, RZ, -R19 ;  /* 0x000000ffff1c7224 */ /* 0x000fe400078e0a13 */
[----:B------:R-:W-:-:S04]  /*2160*/  FFMA.FTZ R22, R3, R22, 0.13980610668659210205 ;  /* 0x3e0f295503167423 */ /* 0x000fc80000010016 */
[----:B------:R-:W-:Y:S01]  /*2170*/  FFMA.FTZ R22, R3, R22, -0.16684235632419586182 ;  /* 0xbe2ad8b903167423 */ /* 0x000fe20000010016 */
[----:B------:R-:W-:-:S03]  /*2180*/  I2FP.F32.U32 R27, R28 ;  /* 0x0000001c001b7245 */ /* 0x000fc60000201000 */
[----:B------:R-:W-:Y:S02]  /*2190*/  FFMA.FTZ R22, R3, R22, 0.20012299716472625732 ;  /* 0x3e4ced0b03167423 */ /* 0x000fe40000010016 */
[----:B------:R-:W-:Y:S02]  /*21a0*/  FMUL R27, R27, 0.0625 ;  /* 0x3d8000001b1b7820 */ /* 0x000fe40000400000 */
[----:B------:R-:W-:Y:S01]  /*21b0*/  FFMA.FTZ R22, R3, R22, -0.24999669194221496582 ;  /* 0xbe7fff2203167423 */ /* 0x000fe20000010016 */
[----:B------:R-:W-:Y:S02]  /*21c0*/  FSEL R26, RZ, -23, P5 ;  /* 0xc1b80000ff1a7808 */ /* 0x000fe40002800000 */
[----:B------:R-:W-:Y:S01]  /*21d0*/  FSETP.GEU.AND P5, PT, R27, 1.175494350822287508e-38, PT ;  /* 0x008000001b00780b */ /* 0x000fe20003fae000 */
[----:B------:R-:W-:-:S04]  /*21e0*/  FFMA.FTZ R22, R3, R22, 0.33333182334899902344 ;  /* 0x3eaaaa7803167423 */ /* 0x000fc80000010016 */
[----:B------:R-:W-:-:S04]  /*21f0*/  FFMA.FTZ R22, R3, R22, -0.5 ;  /* 0xbf00000003167423 */ /* 0x000fc80000010016 */
[----:B------:R-:W-:Y:S01]  /*2200*/  FMUL R22, R3, R22 ;  /* 0x0000001603167220 */ /* 0x000fe20000400000 */
[----:B------:R-:W-:-:S03]  /*2210*/  FFMA.FTZ R26, R23, 1.1920928955078125e-07, R26 ;  /* 0x34000000171a7823 */ /* 0x000fc6000001001a */
[----:B------:R-:W-:Y:S01]  /*2220*/  FFMA.FTZ R3, R3, R22, R3 ;  /* 0x0000001603037223 */ /* 0x000fe20000010003 */
[----:B------:R-:W-:-:S03]  /*2230*/  @!P5 FMUL R27, R27, 8388608 ;  /* 0x4b0000001b1bd820 */ /* 0x000fc60000400000 */
[----:B------:R-:W-:Y:S01]  /*2240*/  FFMA.FTZ R26, R26, 0.69314718246459960938, R3 ;  /* 0x3f3172181a1a7823 */ /* 0x000fe20000010003 */
[----:B------:R-:W-:Y:S02]  /*2250*/  FSEL R3, RZ, -23, P5 ;  /* 0xc1b80000ff037808 */ /* 0x000fe40002800000 */
[----:B------:R-:W-:Y:S02]  /*2260*/  ISETP.GT.U32.AND P5, PT, R16, 0x1f, PT ;  /* 0x0000001f1000780c */ /* 0x000fe40003fa4070 */
[----:B------:R-:W-:-:S04]  /*2270*/  IADD3 R16, R27, -0x3f2aaaab, RZ ;  /* 0xc0d555551b107810 */ /* 0x000fc80007ffe0ff */
[----:B------:R-:W-:Y:S02]  /*2280*/  LOP3.LUT R16, R16, 0xff800000, RZ, 0xc0, !PT ;  /* 0xff80000010107812 */ /* 0x000fe400078ec0ff */
[----:B------:R-:W-:-:S03]  /*2290*/  ISETP.GT.U32.AND.EX P5, PT, R17, RZ, PT, P5 ;  /* 0x000000ff1100720c */ /* 0x000fc60003fa4150 */
[----:B------:R-:W-:Y:S01]  /*22a0*/  IMAD.IADD R17, R27, 0x1, -R16 ;  /* 0x000000011b117824 */ /* 0x000fe200078e0a10 */
[----:B------:R-:W-:-:S03]  /*22b0*/  I2FP.F32.S32 R16, R16 ;  /* 0x0000001000107245 */ /* 0x000fc60000201400 */
[----:B------:R-:W-:Y:S02]  /*22c0*/  FADD R17, R17, -1 ;  /* 0xbf80000011117421 */ /* 0x000fe40000000000 */
[----:B------:R-:W-:Y:S02]  /*22d0*/  FFMA.FTZ R3, R16, 1.1920928955078125e-07, R3 ;  /* 0x3400000010037823 */ /* 0x000fe40000010003 */
[----:B------:R-:W-:-:S04]  /*22e0*/  FFMA.FTZ R16, R17, -R0, 0.14084610342979431152 ;  /* 0x3e1039f611107423 */ /* 0x000fc80000010800 */
[----:B------:R-:W-:-:S04]  /*22f0*/  FFMA.FTZ R16, R17, R16, -0.12148627638816833496 ;  /* 0xbdf8cdcc11107423 */ /* 0x000fc80000010010 */
[----:B------:R-:W-:-:S04]  /*2300*/  FFMA.FTZ R16, R17, R16, 0.13980610668659210205 ;  /* 0x3e0f295511107423 */ /* 0x000fc80000010010 */
[----:B------:R-:W-:-:S04]  /*2310*/  FFMA.FTZ R16, R17, R16, -0.16684235632419586182 ;  /* 0xbe2ad8b911107423 */ /* 0x000fc80000010010 */
[----:B------:R-:W-:-:S04]  /*2320*/  FFMA.FTZ R16, R17, R16, 0.20012299716472625732 ;  /* 0x3e4ced0b11107423 */ /* 0x000fc80000010010 */
[----:B------:R-:W-:-:S04]  /*2330*/  FFMA.FTZ R16, R17, R16, -0.24999669194221496582 ;  /* 0xbe7fff2211107423 */ /* 0x000fc80000010010 */
[----:B------:R-:W-:-:S04]  /*2340*/  FFMA.FTZ R16, R17, R16, 0.33333182334899902344 ;  /* 0x3eaaaa7811107423 */ /* 0x000fc80000010010 */
[----:B------:R-:W-:-:S04]  /*2350*/  FFMA.FTZ R16, R17, R16, -0.5 ;  /* 0xbf00000011107423 */ /* 0x000fc80000010010 */
[----:B------:R-:W-:-:S04]  /*2360*/  FMUL R16, R17, R16 ;  /* 0x0000001011107220 */ /* 0x000fc80000400000 */
[----:B------:R-:W-:Y:S01]  /*2370*/  FFMA.FTZ R24, R17, R16, R17 ;  /* 0x0000001011187223 */ /* 0x000fe20000010011 */
[----:B------:R-:W-:-:S04]  /*2380*/  LOP3.LUT R16, R50, 0x20, RZ, 0xfc, !PT ;  /* 0x0000002032107812 */ /* 0x000fc800078efcff */
[----:B------:R-:W-:-:S04]  /*2390*/  IADD3 R25, R16, -R25, RZ ;  /* 0x8000001910197210 */ /* 0x000fc80007ffe0ff */
[----:B------:R-:W-:Y:S01]  /*23a0*/  IMNMX R23, RZ, R25, PT ;  /* 0x00000019ff177217 */ /* 0x000fe20003800200 */
[----:B------:R-:W-:Y:S01]  /*23b0*/  FFMA.FTZ R24, R3, 0.69314718246459960938, R24 ;  /* 0x3f31721803187823 */ /* 0x000fe20000010018 */
[----:B------:R-:W-:-:S03]  /*23c0*/  SEL R3, R2, RZ, !P6 ;  /* 0x000000ff02037207 */ /* 0x000fc60007000000 */
[----:B------:R-:W-:Y:S01]  /*23d0*/  IMAD.MOV R23, RZ, RZ, -R23 ;  /* 0x000000ffff177224 */ /* 0x000fe200078e0a17 */
[----:B------:R-:W-:-:S04]  /*23e0*/  SHF.R.U32.HI R2, RZ, 0x1a, R3 ;  /* 0x0000001aff027819 */ /* 0x000fc80000011603 */
[----:B------:R-:W-:Y:S02]  /*23f0*/  I2FP.F32.U32 R22, R23 ;  /* 0x0000001700167245 */ /* 0x000fe40000201000 */
[----:B------:R-:W-:Y:S02]  /*2400*/  LOP3.LUT R2, R2, 0x20, RZ, 0xc0, !PT ;  /* 0x0000002002027812 */ /* 0x000fe400078ec0ff */
[----:B------:R-:W-:Y:S01]  /*2410*/  ISETP.LT.AND P5, PT, R15, 0x190, P5 ;  /* 0x000001900f00780c */ /* 0x000fe20002fa1270 */
[----:B------:R-:W-:Y:S01]  /*2420*/  FMUL R22, R22, 0.0625 ;  /* 0x3d80000016167820 */ /* 0x000fe20000400000 */
[----:B------:R-:W-:Y:S02]  /*2430*/  IADD3 R53, P6, R2, R53, RZ ;  /* 0x0000003502357210 */ /* 0x000fe40007fde0ff */
[----:B------:R-:W-:Y:S02]  /*2440*/  SEL R2, RZ, 0x1, !P5 ;  /* 0x00000001ff027807 */ /* 0x000fe40006800000 */
[----:B------:R-:W-:-:S13]  /*2450*/  FSETP.GEU.AND P5, PT, R22, 1.175494350822287508e-38, PT ;  /* 0x008000001600780b */ /* 0x000fda0003fae000 */
[----:B------:R-:W-:-:S05]  /*2460*/  @!P5 FMUL R22, R22, 8388608 ;  /* 0x4b0000001616d820 */ /* 0x000fca0000400000 */
[----:B------:R-:W-:-:S04]  /*2470*/  IADD3 R16, R22, -0x3f2aaaab, RZ ;  /* 0xc0d5555516107810 */ /* 0x000fc80007ffe0ff */
[----:B------:R-:W-:Y:S01]  /*2480*/  LOP3.LUT R17, R16, 0xff800000, RZ, 0xc0, !PT ;  /* 0xff80000010117812 */ /* 0x000fe200078ec0ff */
[----:B------:R-:W-:-:S03]  /*2490*/  IMAD.X R20, RZ, RZ, R20, P4 ;  /* 0x000000ffff147224 */ /* 0x000fc600020e0614 */
[-C--:B------:R-:W-:Y:S02]  /*24a0*/  IADD3 R16, R22, -R17.reuse, RZ ;  /* 0x8000001116107210 */ /* 0x080fe40007ffe0ff */
[----:B------:R-:W-:Y:S02]  /*24b0*/  ISETP.GT.U32.AND P4, PT, R18, 0x1f, PT ;  /* 0x0000001f1200780c */ /* 0x000fe40003f84070 */
[----:B------:R-:W-:Y:S01]  /*24c0*/  I2FP.F32.S32 R18, R17 ;  /* 0x0000001100127245 */ /* 0x000fe20000201400 */
[----:B------:R-:W-:-:S04]  /*24d0*/  FADD R17, R16, -1 ;  /* 0xbf80000010117421 */ /* 0x000fc80000000000 */
[----:B------:R-:W-:-:S04]  /*24e0*/  FFMA.FTZ R16, R17, -R0, 0.14084610342979431152 ;  /* 0x3e1039f611107423 */ /* 0x000fc80000010800 */
[----:B------:R-:W-:-:S04]  /*24f0*/  FFMA.FTZ R16, R17, R16, -0.12148627638816833496 ;  /* 0xbdf8cdcc11107423 */ /* 0x000fc80000010010 */
[----:B------:R-:W-:-:S04]  /*2500*/  FFMA.FTZ R16, R17, R16, 0.13980610668659210205 ;  /* 0x3e0f295511107423 */ /* 0x000fc80000010010 */
[----:B------:R-:W-:-:S04]  /*2510*/  FFMA.FTZ R16, R17, R16, -0.16684235632419586182 ;  /* 0xbe2ad8b911107423 */ /* 0x000fc80000010010 */
[----:B------:R-:W-:-:S04]  /*2520*/  FFMA.FTZ R16, R17, R16, 0.20012299716472625732 ;  /* 0x3e4ced0b11107423 */ /* 0x000fc80000010010 */
[----:B------:R-:W-:-:S04]  /*2530*/  FFMA.FTZ R16, R17, R16, -0.24999669194221496582 ;  /* 0xbe7fff2211107423 */ /* 0x000fc80000010010 */
[----:B------:R-:W-:Y:S01]  /*2540*/  FFMA.FTZ R16, R17, R16, 0.33333182334899902344 ;  /* 0x3eaaaa7811107423 */ /* 0x000fe20000010010 */
[----:B------:R-:W-:-:S03]  /*2550*/  FSEL R15, RZ, -23, P5 ;  /* 0xc1b80000ff0f7808 */ /* 0x000fc60002800000 */
[----:B------:R-:W-:-:S04]  /*2560*/  FFMA.FTZ R16, R17, R16, -0.5 ;  /* 0xbf00000011107423 */ /* 0x000fc80000010010 */
[C---:B------:R-:W-:Y:S01]  /*2570*/  FMUL R16, R17.reuse, R16 ;  /* 0x0000001011107220 */ /* 0x040fe20000400000 */
[----:B------:R-:W-:Y:S01]  /*2580*/  FFMA.FTZ R15, R18, 1.1920928955078125e-07, R15 ;  /* 0x34000000120f7823 */ /* 0x000fe2000001000f */
[----:B------:R-:W-:Y:S02]  /*2590*/  IADD3 R14, R14, 0x1c, RZ ;  /* 0x0000001c0e0e7810 */ /* 0x000fe40007ffe0ff */
[----:B------:R-:W-:-:S04]  /*25a0*/  FFMA.FTZ R16, R17, R16, R17 ;  /* 0x0000001011107223 */ /* 0x000fc80000010011 */
[----:B------:R-:W-:Y:S01]  /*25b0*/  FFMA.FTZ R19, R15, 0.69314718246459960938, R16 ;  /* 0x3f3172180f137823 */ /* 0x000fe20000010010 */
[----:B------:R-:W-:-:S05]  /*25c0*/  IMAD.HI R15, R14, 0x51eb851f, RZ ;  /* 0x51eb851f0e0f7827 */ /* 0x000fca00078e02ff */
[----:B------:R-:W-:-:S04]  /*25d0*/  SHF.R.U32.HI R16, RZ, 0x1f, R15 ;  /* 0x0000001fff107819 */ /* 0x000fc8000001160f */
[----:B------:R-:W-:-:S05]  /*25e0*/  LEA.HI.SX32 R15, R15, R16, 0x1c ;  /* 0x000000100f0f7211 */ /* 0x000fca00078fe2ff */
[----:B------:R-:W-:Y:S01]  /*25f0*/  IMAD R15, R15, 0x32, -R14 ;  /* 0x000000320f0f7824 */ /* 0x000fe200078e0a0e */
[----:B------:R-:W-:-:S03]  /*2600*/  ISETP.GT.U32.AND.EX P4, PT, R20, RZ, PT, P4 ;  /* 0x000000ff1400720c */ /* 0x000fc60003f84140 */
[----:B------:R-:W-:Y:S01]  /*2610*/  IMAD.IADD R15, R8, 0x1, R15 ;  /* 0x00000001080f7824 */ /* 0x000fe200078e020f */
[----:B------:R-:W-:-:S04]  /*2620*/  ISETP.LT.AND P4, PT, R9, 0x190, P4 ;  /* 0x000001900900780c */ /* 0x000fc80002781270 */
[----:B------:R-:W-:Y:S02]  /*2630*/  IMNMX R9, RZ, R15, PT ;  /* 0x0000000fff097217 */ /* 0x000fe40003800200 */
[----:B------:R-:W-:-:S03]  /*2640*/  SEL R17, RZ, 0x1fffe, !P4 ;  /* 0x0001fffeff117807 */ /* 0x000fc60006000000 */
[----:B------:R-:W-:Y:S01]  /*2650*/  IMAD.MOV R9, RZ, RZ, -R9 ;  /* 0x000000ffff097224 */ /* 0x000fe200078e0a09 */
[----:B------:R-:W-:-:S04]  /*2660*/  ISETP.GT.AND P4, PT, R15, -0x10, PT ;  /* 0xfffffff00f00780c */ /* 0x000fc80003f84270 */
[----:B------:R-:W-:-:S05]  /*2670*/  I2FP.F32.U32 R15, R9 ;  /* 0x00000009000f7245 */ /* 0x000fca0000201000 */
[----:B------:R-:W-:Y:S01]  /*2680*/  FMUL R15, R15, 0.0625 ;  /* 0x3d8000000f0f7820 */ /* 0x000fe20000400000 */
[----:B------:R-:W-:-:S04]  /*2690*/  IADD3.X R3, RZ, R3, RZ, P6, !PT ;  /* 0x00000003ff037210 */ /* 0x000fc800037fe4ff */
[----:B------:R-:W-:Y:S02]  /*26a0*/  FSETP.GEU.AND P6, PT, R15, 1.175494350822287508e-38, PT ;  /* 0x008000000f00780b */ /* 0x000fe40003fce000 */
[----:B------:R-:W-:-:S11]  /*26b0*/  ISETP.GT.U32.AND P5, PT, R53, 0x1f, PT ;  /* 0x0000001f3500780c */ /* 0x000fd60003fa4070 */
[----:B------:R-:W-:-:S05]  /*26c0*/  @!P6 FMUL R15, R15, 8388608 ;  /* 0x4b0000000f0fe820 */ /* 0x000fca0000400000 */
[----:B------:R-:W-:-:S04]  /*26d0*/  IADD3 R16, R15, -0x3f2aaaab, RZ ;  /* 0xc0d555550f107810 */ /* 0x000fc80007ffe0ff */
[----:B------:R-:W-:Y:S02]  /*26e0*/  LOP3.LUT R16, R16, 0xff800000, RZ, 0xc0, !PT ;  /* 0xff80000010107812 */ /* 0x000fe400078ec0ff */
[----:B------:R-:W-:-:S03]  /*26f0*/  ISETP.GT.U32.AND.EX P5, PT, R3, RZ, PT, P5 ;  /* 0x000000ff0300720c */ /* 0x000fc60003fa4150 */
[----:B------:R-:W-:-:S04]  /*2700*/  IMAD.IADD R3, R15, 0x1, -R16 ;  /* 0x000000010f037824 */ /* 0x000fc800078e0a10 */
[----:B------:R-:W-:-:S04]  /*2710*/  FADD R3, R3, -1 ;  /* 0xbf80000003037421 */ /* 0x000fc80000000000 */
[----:B------:R-:W-:-:S04]  /*2720*/  FFMA.FTZ R0, R3, -R0, 0.14084610342979431152 ;  /* 0x3e1039f603007423 */ /* 0x000fc80000010800 */
[----:B------:R-:W-:-:S04]  /*2730*/  FFMA.FTZ R0, R3, R0, -0.12148627638816833496 ;  /* 0xbdf8cdcc03007423 */ /* 0x000fc80000010000 */
[----:B------:R-:W-:-:S04]  /*2740*/  FFMA.FTZ R0, R3, R0, 0.13980610668659210205 ;  /* 0x3e0f295503007423 */ /* 0x000fc80000010000 */
[----:B------:R-:W-:-:S04]  /*2750*/  FFMA.FTZ R0, R3, R0, -0.16684235632419586182 ;  /* 0xbe2ad8b903007423 */ /* 0x000fc80000010000 */
[----:B------:R-:W-:-:S04]  /*2760*/  FFMA.FTZ R0, R3, R0, 0.20012299716472625732 ;  /* 0x3e4ced0b03007423 */ /* 0x000fc80000010000 */
[----:B------:R-:W-:Y:S01]  /*2770*/  FFMA.FTZ R0, R3, R0, -0.24999669194221496582 ;  /* 0xbe7fff2203007423 */ /* 0x000fe20000010000 */
[----:B------:R-:W-:-:S03]  /*2780*/  IMAD.IADD R17, R2, 0x1, R17 ;  /* 0x0000000102117824 */ /* 0x000fc600078e0211 */
[----:B------:R-:W-:-:S04]  /*2790*/  FFMA.FTZ R0, R3, R0, 0.33333182334899902344 ;  /* 0x3eaaaa7803007423 */ /* 0x000fc80000010000 */
[----:B------:R-:W-:Y:S01]  /*27a0*/  FFMA.FTZ R2, R3, R0, -0.5 ;  /* 0xbf00000003027423 */ /* 0x000fe20000010000 */
[----:B------:R-:W-:Y:S02]  /*27b0*/  FSEL R0, RZ, -23, P6 ;  /* 0xc1b80000ff007808 */ /* 0x000fe40003000000 */
[----:B------:R-:W-:Y:S01]  /*27c0*/  ISETP.GE.U32.AND P6, PT, R15, 0x7f800000, PT ;  /* 0x7f8000000f00780c */ /* 0x000fe20003fc6070 */
[----:B------:R-:W-:Y:S01]  /*27d0*/  FMUL R2, R3, R2 ;  /* 0x0000000203027220 */ /* 0x000fe20000400000 */
[----:B------:R-:W-:Y:S02]  /*27e0*/  ISETP.LT.AND P5, PT, R21, 0x190, P5 ;  /* 0x000001901500780c */ /* 0x000fe40002fa1270 */
[----:B------:R-:W-:Y:S01]  /*27f0*/  I2FP.F32.S32 R21, R16 ;  /* 0x0000001000157245 */ /* 0x000fe20000201400 */
[----:B------:R-:W-:-:S04]  /*2800*/  FFMA.FTZ R3, R3, R2, R3 ;  /* 0x0000000203037223 */ /* 0x000fc80000010003 */
[----:B------:R-:W-:-:S04]  /*2810*/  FFMA.FTZ R0, R21, 1.1920928955078125e-07, R0 ;  /* 0x3400000015007823 */ /* 0x000fc80000010000 */
[----:B------:R-:W-:Y:S01]  /*2820*/  @P6 MOV R2, 0x7f800000 ;  /* 0x7f80000000026802 */ /* 0x000fe20000000f00 */
[----:B------:R-:W-:-:S04]  /*2830*/  FFMA.FTZ R0, R0, 0.69314718246459960938, R3 ;  /* 0x3f31721800007823 */ /* 0x000fc80000010003 */
[----:B------:R-:W-:-:S04]  /*2840*/  @P6 FFMA.FTZ R0, R15, R2, +INF ;  /* 0x7f8000000f006423 */ /* 0x000fc80000010002 */
[----:B------:R-:W-:-:S04]  /*2850*/  FMUL R0, R0, 0.48089835047721862793 ;  /* 0x3ef6384f00007820 */ /* 0x000fc80000400000 */
[----:B------:R-:W-:-:S04]  /*2860*/  FMUL R0, R0, 16 ;  /* 0x4180000000007820 */ /* 0x000fc80000400000 */
[----:B------:R-:W0:Y:S02]  /*2870*/  F2I.S64.TRUNC R2, R0 ;  /* 0x0000000000027311 */ /* 0x000e24000020d900 */
[----:B0-----:R-:W-:-:S05]  /*2880*/  IADD3 R2, P6, R2, 0x10, RZ ;  /* 0x0000001002027810 */ /* 0x001fca0007fde0ff */
[----:B------:R-:W-:Y:S01]  /*2890*/  IMAD.X R3, RZ, RZ, R3, P6 ;  /* 0x000000ffff037224 */ /* 0x000fe200030e0603 */
[----:B------:R-:W-:-:S04]  /*28a0*/  ISETP.LT.U32.AND P6, PT, R2, 0x1f, PT ;  /* 0x0000001f0200780c */ /* 0x000fc80003fc1070 */
[----:B------:R-:W-:-:S04]  /*28b0*/  ISETP.LT.AND.EX P6, PT, R3, RZ, PT, P6 ;  /* 0x000000ff0300720c */ /* 0x000fc80003fc1360 */
[----:B------:R-:W-:-:S04]  /*28c0*/  SEL R3, R3, RZ, P6 ;  /* 0x000000ff03037207 */ /* 0x000fc80003000000 */
[----:B------:R-:W-:Y:S02]  /*28d0*/  SEL R3, R3, RZ, !P4 ;  /* 0x000000ff03037207 */ /* 0x000fe40006000000 */
[----:B------:R-:W-:Y:S02]  /*28e0*/  @!P4 SEL R9, R2, 0x1f, P6 ;  /* 0x0000001f0209c807 */ /* 0x000fe40003000000 */
[----:B------:R-:W-:-:S04]  /*28f0*/  SHF.R.U32.HI R2, RZ, 0x1a, R3 ;  /* 0x0000001aff027819 */ /* 0x000fc80000011603 */
[----:B------:R-:W-:-:S04]  /*2900*/  LOP3.LUT R2, R2, 0x20, RZ, 0xc0, !PT ;  /* 0x0000002002027812 */ /* 0x000fc800078ec0ff */
[----:B------:R-:W-:-:S04]  /*2910*/  IADD3 R9, P6, R2, R9, RZ ;  /* 0x0000000902097210 */ /* 0x000fc80007fde0ff */
[----:B------:R-:W-:Y:S01]  /*2920*/  ISETP.GT.U32.AND P4, PT, R9, 0x1f, PT ;  /* 0x0000001f0900780c */ /* 0x000fe20003f84070 */
[----:B------:R-:W-:Y:S01]  /*2930*/  IMAD.X R0, RZ, RZ, R3, P6 ;  /* 0x000000ffff007224 */ /* 0x000fe200030e0603 */
[----:B------:R-:W-:-:S04]  /*2940*/  SEL R2, RZ, 0x4, !P5 ;  /* 0x00000004ff027807 */ /* 0x000fc80006800000 */
[----:B------:R-:W-:Y:S02]  /*2950*/  ISETP.GT.U32.AND.EX P4, PT, R0, RZ, PT, P4 ;  /* 0x000000ff0000720c */ /* 0x000fe40003f84140 */
[----:B------:R-:W-:Y:S02]  /*2960*/  SHF.L.U32 R0, R52, 0x6, RZ ;  /* 0x0000000634007819 */ /* 0x000fe400000006ff */
[----:B------:R-:W-:Y:S02]  /*2970*/  ISETP.GE.U32.AND P5, PT, R36, 0x7f800000, PT ;  /* 0x7f8000002400780c */ /* 0x000fe40003fa6070 */
[----:B------:R-:W-:Y:S02]  /*2980*/  ISETP.LT.AND P4, PT, R14, 0x190, P4 ;  /* 0x000001900e00780c */ /* 0x000fe40002781270 */
[----:B------:R-:W-:Y:S02]  /*2990*/  LOP3.LUT R0, R0, 0x7c0, RZ, 0xc0, !PT ;  /* 0x000007c000007812 */ /* 0x000fe400078ec0ff */
[----:B------:R-:W-:-:S02]  /*29a0*/  SEL R9, RZ, 0x7fff8, !P4 ;  /* 0x0007fff8ff097807 */ /* 0x000fc40006000000 */
[----:B------:R-:W-:Y:S01]  /*29b0*/  LOP3.LUT R17, R17, 0x3, RZ, 0xc0, !PT ;  /* 0x0000000311117812 */ /* 0x000fe200078ec0ff */
[----:B------:R-:W-:Y:S01]  /*29c0*/  IMAD.SHL.U32 R3, R0, 0x4, RZ ;  /* 0x0000000400037824 */ /* 0x000fe200078e00ff */
[----:B------:R-:W-:Y:S02]  /*29d0*/  LOP3.LUT R54, R54, 0xf, RZ, 0xc0, !PT ;  /* 0x0000000f36367812 */ /* 0x000fe400078ec0ff */
[----:B------:R-:W-:Y:S01]  /*29e0*/  IADD3 R9, R17, R9, R2 ;  /* 0x0000000911097210 */ /* 0x000fe20007ffe002 */
[----:B------:R-:W-:Y:S01]  /*29f0*/  @P5 IMAD.MOV.U32 R21, RZ, RZ, 0x7f800000 ;  /* 0x7f800000ff155424 */ /* 0x000fe200078e00ff */
[----:B------:R-:W-:-:S03]  /*2a00*/  LEA.HI R3, R0, R3, RZ, 0x1d ;  /* 0x0000000300037211 */ /* 0x000fc600078fe8ff */
[----:B------:R-:W-:Y:S01]  /*2a10*/  IMAD R9, R9, 0x10, R54 ;  /* 0x0000001009097824 */ /* 0x000fe200078e0236 */
[----:B------:R-:W-:Y:S01]  /*2a20*/  LEA R18, R50, R3, 0x2 ;  /* 0x0000000332127211 */ /* 0x000fe200078e10ff */
[----:B------:R-:W-:Y:S01]  /*2a30*/  @P5 FFMA.FTZ R32, R36, R21, +INF ;  /* 0x7f80000024205423 */ /* 0x000fe20000010015 */
[----:B------:R-:W-:Y:S02]  /*2a40*/  ISETP.GE.U32.AND P6, PT, R30, 0x7f800000, PT ;  /* 0x7f8000001e00780c */ /* 0x000fe40003fc6070 */
[----:B------:R-:W-:Y:S01]  /*2a50*/  ISETP.GE.U32.AND P5, PT, R34, 0x7f800000, PT ;  /* 0x7f8000002200780c */ /* 0x000fe20003fa6070 */
[----:B------:R-:W0:Y:S01]  /*2a60*/  LDS R17, [R18] ;  /* 0x0000000012117984 */ /* 0x000e220000000800 */
[----:B------:R-:W-:-:S03]  /*2a70*/  LOP3.LUT P4, RZ, R9, 0xff, RZ, 0xc0, !PT ;  /* 0x000000ff09ff7812 */ /* 0x000fc6000788c0ff */
[----:B------:R-:W1:Y:S04]  /*2a80*/  LDS R16, [R18+0x20] ;  /* 0x0000200012107984 */ /* 0x000e680000000800 */
[----:B------:R-:W0:Y:S04]  /*2a90*/  LDS R15, [R18+0x40] ;  /* 0x00004000120f7984 */ /* 0x000e280000000800 */
[----:B------:R-:W0:Y:S04]  /*2aa0*/  LDS R14, [R18+0x60] ;  /* 0x00006000120e7984 */ /* 0x000e280000000800 */
[----:B------:R-:W0:Y:S04]  /*2ab0*/  LDS R9, [R18+0x80] ;  /* 0x0000800012097984 */ /* 0x000e280000000800 */
[----:B------:R-:W0:Y:S04]  /*2ac0*/  LDS R3, [R18+0xa0] ;  /* 0x0000a00012037984 */ /* 0x000e280000000800 */
[----:B------:R-:W0:Y:S04]  /*2ad0*/  LDS R2, [R18+0xc0] ;  /* 0x0000c00012027984 */ /* 0x000e280000000800 */
[----:B------:R-:W0:Y:S04]  /*2ae0*/  LDS R0, [R18+0xe0] ;  /* 0x0000e00012007984 */ /* 0x000e280000000800 */
[----:B------:R-:W-:Y:S01]  /*2af0*/  BAR.SYNC.DEFER_BLOCKING 0x0 ;  /* 0x0000000000007b1d */ /* 0x000fe20000010000 */
[----:B------:R-:W-:Y:S01]  /*2b00*/  @P6 MOV R53, 0x7f800000 ;  /* 0x7f80000000356802 */ /* 0x000fe20000000f00 */
[----:B------:R-:W-:Y:S01]  /*2b10*/  @P5 IMAD.MOV.U32 R21, RZ, RZ, 0x7f800000 ;  /* 0x7f800000ff155424 */ /* 0x000fe200078e00ff */
[----:B------:R-:W-:-:S03]  /*2b20*/  ISETP.GT.U32.OR P4, PT, R8, 0x31, !P4 ;  /* 0x000000310800780c */ /* 0x000fc60006784470 */
[----:B------:R-:W-:Y:S01]  /*2b30*/  @P5 FFMA.FTZ R29, R34, R21, +INF ;  /* 0x7f800000221d5423 */ /* 0x000fe20000010015 */
[----:B------:R-:W-:Y:S01]  /*2b40*/  @P6 FFMA.FTZ R26, R30, R53, +INF ;  /* 0x7f8000001e1a6423 */ /* 0x000fe20000010035 */
[----:B------:R-:W-:Y:S02]  /*2b50*/  ISETP.GE.U32.AND P6, PT, R27, 0x7f800000, PT ;  /* 0x7f8000001b00780c */ /* 0x000fe40003fc6070 */
[----:B------:R-:W-:Y:S01]  /*2b60*/  ISETP.GE.U32.AND P5, PT, R22, 0x7f800000, PT ;  /* 0x7f8000001600780c */ /* 0x000fe20003fa6070 */
[----:B--2---:R2:W-:Y:S04]  /*2b70*/  STS.64 [R49], R4 ;  /* 0x0000000431007388 */ /* 0x0045e80000000a00 */
[----:B----4-:R4:W-:Y:S04]  /*2b80*/  STS.64 [R48+0x800], R6 ;  /* 0x0008000630007388 */ /* 0x0109e80000000a00 */
[----:B---3--:R4:W-:Y:S04]  /*2b90*/  STS.64 [R47+0x1000], R10 ;  /* 0x0010000a2f007388 */ /* 0x0089e80000000a00 */
[----:B-----5:R4:W-:Y:S01]  /*2ba0*/  STS.64 [R33], R12 ;  /* 0x0000000c21007388 */ /* 0x0209e20000000a00 */
[----:B--2---:R-:W-:-:S02]  /*2bb0*/  @P6 IMAD.MOV.U32 R4, RZ, RZ, 0x7f800000 ;  /* 0x7f800000ff046424 */ /* 0x004fc400078e00ff */
[----:B------:R-:W-:Y:S02]  /*2bc0*/  @P5 IMAD.MOV.U32 R5, RZ, RZ, 0x7f800000 ;  /* 0x7f800000ff055424 */ /* 0x000fe400078e00ff */
[----:B------:R-:W-:Y:S02]  /*2bd0*/  @P6 FFMA.FTZ R24, R27, R4, +INF ;  /* 0x7f8000001b186423 */ /* 0x000fe40000010004 */
[----:B------:R-:W-:Y:S01]  /*2be0*/  @P5 FFMA.FTZ R19, R22, R5, +INF ;  /* 0x7f80000016135423 */ /* 0x000fe20000010005 */
[----:B------:R-:W-:Y:S06]  /*2bf0*/  BAR.SYNC.DEFER_BLOCKING 0x0 ;  /* 0x0000000000007b1d */ /* 0x000fec0000010000 */
[----:B------:R-:W-:Y:S05]  /*2c00*/  @P4 BRA `(.L_x_0) ;  /* 0x0000013000004947 */ /* 0x000fea0003800000 */
[----:B01--4-:R-:W-:Y:S01]  /*2c10*/  MOV R54, 0x0 ;  /* 0x0000000000367802 */ /* 0x013fe20000000f00 */
[----:B------:R-:W-:Y:S01]  /*2c20*/  IMAD.MOV.U32 R5, RZ, RZ, c[0x4][0x1c] ;  /* 0x01000700ff057624 */ /* 0x000fe200078e00ff */
[----:B------:R-:W-:Y:S01]  /*2c30*/  MOV R4, c[0x4][0x18] ;  /* 0x0100060000047a02 */ /* 0x000fe20000000f00 */
[----:B------:R-:W-:Y:S01]  /*2c40*/  IMAD.MOV.U32 R6, RZ, RZ, c[0x4][0x10] ;  /* 0x01000400ff067624 */ /* 0x000fe200078e00ff */
[----:B------:R-:W-:Y:S01]  /*2c50*/  MOV R7, c[0x4][0x14] ;  /* 0x0100050000077a02 */ /* 0x000fe20000000f00 */
[----:B------:R-:W-:Y:S01]  /*2c60*/  IMAD.MOV.U32 R8, RZ, RZ, 0x3c ;  /* 0x0000003cff087424 */ /* 0x000fe200078e00ff */
[----:B------:R-:W0:Y:S01]  /*2c70*/  LDC.64 R54, c[0x4][R54] ;  /* 0x0100000036367b82 */ /* 0x000e220000000a00 */
[----:B------:R-:W-:Y:S01]  /*2c80*/  IMAD.MOV.U32 R10, RZ, RZ, c[0x4][0x8] ;  /* 0x01000200ff0a7624 */ /* 0x000fe200078e00ff */
[----:B------:R-:W-:Y:S01]  /*2c90*/  MOV R11, c[0x4][0xc] ;  /* 0x01000300000b7a02 */ /* 0x000fe20000000f00 */
[----:B------:R-:W-:-:S02]  /*2ca0*/  IMAD.MOV.U32 R12, RZ, RZ, 0x1 ;  /* 0x00000001ff0c7424 */ /* 0x000fc400078e00ff */
[----:B------:R-:W-:-:S03]  /*2cb0*/  IMAD.MOV.U32 R13, RZ, RZ, RZ ;  /* 0x000000ffff0d7224 */ /* 0x000fc600078e00ff */
[----:B------:R-:W-:-:S04]  /*2cc0*/  LEPC R20 ;  /* 0x000000000014734e */ /* 0x000fc80000000000 */
[----:B------:R-:W-:Y:S02]  /*2cd0*/  MOV R53, 0x2d40 ;  /* 0x00002d4000357802 */ /* 0x000fe40000000f00 */
[----:B------:R-:W-:Y:S02]  /*2ce0*/  MOV R56, 0x2cc0 ;  /* 0x00002cc000387802 */ /* 0x000fe40000000f00 */
[----:B------:R-:W-:Y:S02]  /*2cf0*/  MOV R57, 0x0 ;  /* 0x0000000000397802 */ /* 0x000fe40000000f00 */
[----:B------:R-:W-:Y:S02]  /*2d00*/  MOV R58, 0x0 ;  /* 0x00000000003a7802 */ /* 0x000fe40000000f00 */
[----:B------:R-:W-:-:S04]  /*2d10*/  IADD3 R20, P4, P5, -R56, R53, R20 ;  /* 0x0000003538147210 */ /* 0x000fc80007d9e114 */
[----:B------:R-:W-:-:S04]  /*2d20*/  IADD3.X R21, ~R58, R57, R21, P4, P5 ;  /* 0x000000393a157210 */ /* 0x000fc800027ea515 */
[----:B0-----:R-:W-:Y:S05]  /*2d30*/  CALL.ABS.NOINC R54 ;  /* 0x0000000036007343 */ /* 0x001fea0003c00000 */
.L_x_0:
[----:B01--4-:R-:W-:Y:S01]  /*2d40*/  FMUL R24, R24, 0.48089835047721862793 ;  /* 0x3ef6384f18187820 */ /* 0x013fe20000400000 */
[----:B------:R-:W-:Y:S01]  /*2d50*/  FSETP.NEU.AND P4, PT, R27, RZ, PT ;  /* 0x000000ff1b00720b */ /* 0x000fe20003f8d000 */
[----:B------:R-:W-:Y:S01]  /*2d60*/  FMUL R26, R26, 0.48089835047721862793 ;  /* 0x3ef6384f1a1a7820 */ /* 0x000fe20000400000 */
[----:B------:R-:W-:Y:S01]  /*2d70*/  FMUL R29, R29, 0.48089835047721862793 ;  /* 0x3ef6384f1d1d7820 */ /* 0x000fe20000400000 */
[----:B------:R-:W-:Y:S01]  /*2d80*/  FMUL R24, R24, 16 ;  /* 0x4180000018187820 */ /* 0x000fe20000400000 */
[----:B------:R-:W-:Y:S01]  /*2d90*/  FMUL R32, R32, 0.48089835047721862793 ;  /* 0x3ef6384f20207820 */ /* 0x000fe20000400000 */
[----:B------:R-:W-:Y:S01]  /*2da0*/  FMUL R26, R26, 16 ;  /* 0x418000001a1a7820 */ /* 0x000fe20000400000 */
[----:B------:R-:W-:Y:S01]  /*2db0*/  FMUL R29, R29, 16 ;  /* 0x418000001d1d7820 */ /* 0x000fe20000400000 */
[----:B------:R-:W-:Y:S01]  /*2dc0*/  IMAD R27, R39, -0x32, R40 ;  /* 0xffffffce271b7824 */ /* 0x000fe200078e0228 */
[----:B------:R-:W-:Y:S01]  /*2dd0*/  FSEL R4, R24, -INF , P4 ;  /* 0xff80000018047808 */ /* 0x000fe20002000000 */
[----:B------:R-:W-:Y:S01]  /*2de0*/  FMUL R32, R32, 16 ;  /* 0x4180000020207820 */ /* 0x000fe20000400000 */
[----:B------:R-:W-:Y:S01]  /*2df0*/  FSETP.NEU.AND P4, PT, R30, RZ, PT ;  /* 0x000000ff1e00720b */ /* 0x000fe20003f8d000 */
[----:B------:R-:W-:Y:S01]  /*2e00*/  FMUL R19, R19, 0.48089835047721862793 ;  /* 0x3ef6384f13137820 */ /* 0x000fe20000400000 */
[----:B------:R-:W-:Y:S01]  /*2e10*/  LEA.HI R12, R52, 0x18, RZ, 0x1b ;  /* 0x00000018340c7811 */ /* 0x000fe200078fd8ff */
[----:B------:R-:W-:Y:S01]  /*2e20*/  WARPSYNC 0xffffffff ;  /* 0xffffffff00007948 */ /* 0x000fe20003800000 */
[----:B------:R-:W-:Y:S01]  /*2e30*/  FSEL R6, R26, -INF , P4 ;  /* 0xff8000001a067808 */ /* 0x000fe20002000000 */
[----:B------:R-:W0:Y:S01]  /*2e40*/  F2I.S64.TRUNC R4, R4 ;  /* 0x0000000400047311 */ /* 0x000e22000020d900 */
[----:B------:R-:W-:Y:S01]  /*2e50*/  FSETP.NEU.AND P4, PT, R34, RZ, PT ;  /* 0x000000ff2200720b */ /* 0x000fe20003f8d000 */
[----:B------:R-:W-:Y:S01]  /*2e60*/  FMUL R19, R19, 16 ;  /* 0x4180000013137820 */ /* 0x000fe20000400000 */
[----:B------:R-:W-:Y:S01]  /*2e70*/  FSETP.NEU.AND P5, PT, R36, RZ, PT ;  /* 0x000000ff2400720b */ /* 0x000fe20003fad000 */
[----:B------:R-:W-:Y:S01]  /*2e80*/  LDS R34, [R18+0x40] ;  /* 0x0000400012227984 */ /* 0x000fe20000000800 */
[----:B------:R-:W-:-:S02]  /*2e90*/  FSEL R10, R29, -INF , P4 ;  /* 0xff8000001d0a7808 */ /* 0x000fc40002000000 */
[----:B------:R-:W-:Y:S01]  /*2ea0*/  IADD3 R13, R12, -R27, RZ ;  /* 0x8000001b0c0d7210 */ /* 0x000fe20007ffe0ff */
[----:B------:R-:W1:Y:S01]  /*2eb0*/  F2I.S64.TRUNC R6, R6 ;  /* 0x0000000600067311 */ /* 0x000e62000020d900 */
[----:B------:R-:W-:Y:S01]  /*2ec0*/  FSEL R12, R32, -INF , P5 ;  /* 0xff800000200c7808 */ /* 0x000fe20002800000 */
[----:B------:R-:W-:Y:S01]  /*2ed0*/  LDS R30, [R18+0x80] ;  /* 0x00008000121e7984 */ /* 0x000fe20000000800 */
[----:B------:R-:W-:Y:S02]  /*2ee0*/  P2R R8, PR, RZ, 0x1 ;  /* 0x00000001ff087803 */ /* 0x000fe40000000000 */
[----:B------:R-:W-:Y:S01]  /*2ef0*/  ISETP.GT.AND P0, PT, R13, -0x10, PT ;  /* 0xfffffff00d00780c */ /* 0x000fe20003f04270 */
[----:B------:R-:W-:Y:S01]  /*2f00*/  LDS R32, [R18+0x60] ;  /* 0x0000600012207984 */ /* 0x000fe20000000800 */
[----:B------:R-:W-:Y:S01]  /*2f10*/  FSETP.NEU.AND P5, PT, R22, RZ, PT ;  /* 0x000000ff1600720b */ /* 0x000fe20003fad000 */
[----:B------:R-:W2:Y:S01]  /*2f20*/  F2I.S64.TRUNC R10, R10 ;  /* 0x0000000a000a7311 */ /* 0x000ea2000020d900 */
[----:B0-----:R-:W-:Y:S01]  /*2f30*/  IADD3 R20, P4, R4, 0x10, RZ ;  /* 0x0000001004147810 */ /* 0x001fe20007f9e0ff */
[----:B------:R-:W-:Y:S01]  /*2f40*/  IMAD.MOV.U32 R22, RZ, RZ, 0x4 ;  /* 0x00000004ff167424 */ /* 0x000fe200078e00ff */
[----:B------:R-:W-:Y:S01]  /*2f50*/  FSEL R53, R19, -INF , P5 ;  /* 0xff80000013357808 */ /* 0x000fe20002800000 */
[----:B------:R-:W-:Y:S01]  /*2f60*/  LDS R29, [R18+0xa0] ;  /* 0x0000a000121d7984 */ /* 0x000fe20000000800 */
[----:B------:R-:W-:Y:S01]  /*2f70*/  MOV R24, RZ ;  /* 0x000000ff00187202 */ /* 0x000fe20000000f00 */
[----:B------:R-:W-:Y:S01]  /*2f80*/  IMAD.X R5, RZ, RZ, R5, P4 ;  /* 0x000000ffff057224 */ /* 0x000fe200020e0605 */
[----:B------:R-:W-:Y:S01]  /*2f90*/  ISETP.LT.U32.AND P4, PT, R20, 0x1f, PT ;  /* 0x0000001f1400780c */ /* 0x000fe20003f81070 */
[----:B------:R-:W0:Y:S01]  /*2fa0*/  F2I.S64.TRUNC R12, R12 ;  /* 0x0000000c000c7311 */ /* 0x000e22000020d900 */
[----:B-1----:R-:W-:Y:S01]  /*2fb0*/  IADD3 R6, P5, R6, 0x10, RZ ;  /* 0x0000001006067810 */ /* 0x002fe20007fbe0ff */
[----:B------:R-:W-:Y:S01]  /*2fc0*/  LDS R26, [R18+0xc0] ;  /* 0x0000c000121a7984 */ /* 0x000fe20000000800 */
[----:B------:R-:W-:-:S02]  /*2fd0*/  ISETP.LT.AND.EX P4, PT, R5, RZ, PT, P4 ;  /* 0x000000ff0500720c */ /* 0x000fc40003f81340 */
[----:B------:R-:W-:Y:S01]  /*2fe0*/  ISETP.LT.U32.AND P6, PT, R6, 0x1f, PT ;  /* 0x0000001f0600780c */ /* 0x000fe20003fc1070 */
[----:B------:R-:W-:Y:S01]  /*2ff0*/  IMAD.X R7, RZ, RZ, R7, P5 ;  /* 0x000000ffff077224 */ /* 0x000fe200028e0607 */
[----:B------:R-:W-:Y:S01]  /*3000*/  @!P0 SEL R28, R20, 0x1f, P4 ;  /* 0x0000001f141c8807 */ /* 0x000fe20002000000 */
[----:B------:R-:W-:Y:S01]  /*3010*/  LDS R19, [R18+0xe0] ;  /* 0x0000e00012137984 */ /* 0x000fe20000000800 */
[----:B--2---:R-:W-:Y:S01]  /*3020*/  IADD3 R4, P5, R10, 0x10, RZ ;  /* 0x000000100a047810 */ /* 0x004fe20007fbe0ff */
[----:B------:R-:W-:Y:S01]  /*3030*/  IMAD.IADD R10, R50, 0x1, -R27 ;  /* 0x00000001320a7824 */ /* 0x000fe200078e0a1b */
[----:B------:R-:W-:Y:S02]  /*3040*/  SEL R54, R5, RZ, P4 ;  /* 0x000000ff05367207 */ /* 0x000fe40002000000 */
[----:B------:R-:W-:Y:S02]  /*3050*/  IADD3.X R11, RZ, R11, RZ, P5, !PT ;  /* 0x0000000bff0b7210 */ /* 0x000fe40002ffe4ff */
[----:B------:R-:W-:-:S02]  /*3060*/  ISETP.GT.AND P5, PT, R10, -0x10, PT ;  /* 0xfffffff00a00780c */ /* 0x000fc40003fa4270 */
[----:B0-----:R-:W-:Y:S02]  /*3070*/  IADD3 R12, P4, R12, 0x10, RZ ;  /* 0x000000100c0c7810 */ /* 0x001fe40007f9e0ff */
[----:B------:R-:W-:Y:S02]  /*3080*/  LOP3.LUT R10, R50, 0x10, RZ, 0xfc, !PT ;  /* 0x00000010320a7812 */ /* 0x000fe400078efcff */
[----:B------:R-:W-:Y:S01]  /*3090*/  ISETP.LT.AND.EX P6, PT, R7, RZ, PT, P6 ;  /* 0x000000ff0700720c */ /* 0x000fe20003fc1360 */
[----:B------:R-:W-:Y:S01]  /*30a0*/  IMAD.X R5, RZ, RZ, R13, P4 ;  /* 0x000000ffff057224 */ /* 0x000fe200020e060d */
[----:B------:R-:W-:Y:S02]  /*30b0*/  ISETP.LT.U32.AND P4, PT, R12, 0x1f, PT ;  /* 0x0000001f0c00780c */ /* 0x000fe40003f81070 */
[----:B------:R-:W-:Y:S02]  /*30c0*/  IADD3 R10, R10, -R27, RZ ;  /* 0x8000001b0a0a7210 */ /* 0x000fe40007ffe0ff */
[----:B------:R-:W-:-:S02]  /*30d0*/  ISETP.LT.AND.EX P4, PT, R5, RZ, PT, P4 ;  /* 0x000000ff0500720c */ /* 0x000fc40003f81340 */
[----:B------:R-:W-:Y:S02]  /*30e0*/  SEL R55, R7, RZ, P6 ;  /* 0x000000ff07377207 */ /* 0x000fe40003000000 */
[----:B------:R-:W-:Y:S02]  /*30f0*/  SEL R5, R5, RZ, P4 ;  /* 0x000000ff05057207 */ /* 0x000fe40002000000 */
[----:B------:R-:W-:Y:S02]  /*3100*/  @!P5 SEL R37, R12, 0x1f, P4 ;  /* 0x0000001f0c25d807 */ /* 0x000fe40002000000 */
[----:B------:R-:W-:Y:S02]  /*3110*/  ISETP.GT.AND P4, PT, R10, -0x10, PT ;  /* 0xfffffff00a00780c */ /* 0x000fe40003f84270 */
[----:B------:R-:W-:Y:S02]  /*3120*/  SEL R5, R5, RZ, !P5 ;  /* 0x000000ff05057207 */ /* 0x000fe40006800000 */
[----:B------:R-:W-:-:S04]  /*3130*/  ISETP.LT.U32.AND P5, PT, R4, 0x1f, PT ;  /* 0x0000001f0400780c */ /* 0x000fc80003fa1070 */
[----:B------:R-:W-:-:S04]  /*3140*/  ISETP.LT.AND.EX P5, PT, R11, RZ, PT, P5 ;  /* 0x000000ff0b00720c */ /* 0x000fc80003fa1350 */
[----:B------:R-:W-:Y:S02]  /*3150*/  SEL R11, R11, RZ, P5 ;  /* 0x000000ff0b0b7207 */ /* 0x000fe40002800000 */
[----:B------:R-:W-:Y:S02]  /*3160*/  @!P4 SEL R31, R6, 0x1f, P6 ;  /* 0x0000001f061fc807 */ /* 0x000fe40003000000 */
[----:B------:R-:W-:-:S05]  /*3170*/  LOP3.LUT R6, R50, 0x8, RZ, 0xfc, !PT ;  /* 0x0000000832067812 */ /* 0x000fca00078efcff */
[----:B------:R-:W-:-:S05]  /*3180*/  IMAD.IADD R6, R6, 0x1, -R27 ;  /* 0x0000000106067824 */ /* 0x000fca00078e0a1b */
[----:B------:R-:W-:Y:S01]  /*3190*/  ISETP.GT.AND P6, PT, R6, -0x10, PT ;  /* 0xfffffff00600780c */ /* 0x000fe20003fc4270 */
[----:B------:R-:W-:-:S03]  /*31a0*/  IMAD.WIDE R6, R39, R22, c[0x0][0x168] ;  /* 0x00005a0027067625 */ /* 0x000fc600078e0216 */
[----:B------:R-:W-:-:S04]  /*31b0*/  SEL R11, R11, RZ, !P6 ;  /* 0x000000ff0b0b7207 */ /* 0x000fc80007000000 */
[----:B------:R-:W-:-:S04]  /*31c0*/  SHF.R.U32.HI R10, RZ, 0x1a, R11 ;  /* 0x0000001aff0a7819 */ /* 0x000fc8000001160b */
[----:B------:R-:W-:Y:S02]  /*31d0*/  LOP3.LUT R10, R10, 0x20, RZ, 0xc0, !PT ;  /* 0x000000200a0a7812 */ /* 0x000fe400078ec0ff */
[----:B------:R-:W-:Y:S02]  /*31e0*/  @!P6 SEL R35, R4, 0x1f, P5 ;  /* 0x0000001f0423e807 */ /* 0x000fe40002800000 */
[----:B------:R-:W-:-:S04]  /*31f0*/  SHF.R.U32.HI R4, RZ, 0x1a, R5 ;  /* 0x0000001aff047819 */ /* 0x000fc80000011605 */
[----:B------:R-:W-:-:S04]  /*3200*/  LOP3.LUT R4, R4, 0x20, RZ, 0xc0, !PT ;  /* 0x0000002004047812 */ /* 0x000fc800078ec0ff */
[----:B------:R-:W-:-:S04]  /*3210*/  IADD3 R37, P5, R4, R37, RZ ;  /* 0x0000002504257210 */ /* 0x000fc80007fbe0ff */
[----:B------:R-:W-:Y:S02]  /*3220*/  IADD3.X R5, RZ, R5, RZ, P5, !PT ;  /* 0x00000005ff057210 */ /* 0x000fe40002ffe4ff */
[----:B------:R-:W-:-:S04]  /*3230*/  LEA R4, P5, R37, R6, 0x5 ;  /* 0x0000000625047211 */ /* 0x000fc800078a28ff */
[----:B------:R-:W-:Y:S02]  /*3240*/  LEA.HI.X R5, R37, R7, R5, 0x5, P5 ;  /* 0x0000000725057211 */ /* 0x000fe400028f2c05 */
[----:B------:R-:W-:Y:S01]  /*3250*/  IADD3 R35, P5, R10, R35, RZ ;  /* 0x000000230a237210 */ /* 0x000fe20007fbe0ff */
[----:B------:R-:W0:Y:S04]  /*3260*/  LDS R37, [R18] ;  /* 0x0000000012257984 */ /* 0x000e280000000800 */
[----:B------:R-:W-:Y:S01]  /*3270*/  IMAD.X R11, RZ, RZ, R11, P5 ;  /* 0x000000ffff0b7224 */ /* 0x000fe200028e060b */
[----:B------:R-:W-:-:S04]  /*3280*/  LEA R10, P5, R35, R6, 0x5 ;  /* 0x00000006230a7211 */ /* 0x000fc800078a28ff */
[----:B------:R-:W-:Y:S02]  /*3290*/  LEA.HI.X R11, R35, R7, R11, 0x5, P5 ;  /* 0x00000007230b7211 */ /* 0x000fe400028f2c0b */
[----:B------:R-:W-:Y:S01]  /*32a0*/  ISETP.GE.AND P5, PT, R40, 0x190, PT ;  /* 0x000001902800780c */ /* 0x000fe20003fa6270 */
[----:B------:R-:W1:-:S12]  /*32b0*/  LDS R35, [R18+0x20] ;  /* 0x0000200012237984 */ /* 0x000e580000000800 */
[----:B------:R-:W-:Y:S01]  /*32c0*/  @!P5 IMAD.MOV.U32 R20, RZ, RZ, 0x0 ;  /* 0x00000000ff14d424 */ /* 0x000fe200078e00ff */
[----:B------:R-:W-:Y:S01]  /*32d0*/  @!P5 MOV R21, 0x14f00000 ;  /* 0x14f000000015d802 */ /* 0x000fe20000000f00 */
[----:B------:R-:W-:Y:S02]  /*32e0*/  @!P5 IMAD.MOV.U32 R12, RZ, RZ, 0x0 ;  /* 0x00000000ff0cd424 */ /* 0x000fe400078e00ff */
[----:B------:R-:W2:Y:S01]  /*32f0*/  @!P5 R2UR UR4, R20 ;  /* 0x000000001404d3c2 */ /* 0x000ea200000e0000 */
[----:B------:R-:W-:-:S07]  /*3300*/  @!P5 IMAD.MOV.U32 R13, RZ, RZ, 0x14f00000 ;  /* 0x14f00000ff0dd424 */ /* 0x000fce00078e00ff */
[----:B------:R-:W2:Y:S01]  /*3310*/  @!P5 R2UR UR5, R21 ;  /* 0x000000001505d3c2 */ /* 0x000ea200000e0000 */
[----:B------:R-:W-:Y:S07]  /*3320*/  BAR.SYNC.DEFER_BLOCKING 0x0 ;  /* 0x0000000000007b1d */ /* 0x000fee0000010000 */
[----:B------:R3:W4:Y:S08]  /*3330*/  @!P5 R2UR UR6, R12 ;  /* 0x000000000c06d3c2 */ /* 0x00073000000e0000 */
[----:B------:R3:W4:Y:S01]  /*3340*/  @!P5 R2UR UR7, R13 ;  /* 0x000000000d07d3c2 */ /* 0x00072200000e0000 */
[----:B------:R-:W-:Y:S01]  /*3350*/  SEL R55, R55, RZ, !P4 ;  /* 0x000000ff37377207 */ /* 0x000fe20006000000 */
[----:B---3--:R-:W3:Y:S01]  /*3360*/  F2I.S64.TRUNC R12, R53 ;  /* 0x00000035000c7311 */ /* 0x008ee2000020d900 */
[----:B--2---:R2:W0:Y:S01]  /*3370*/  @!P5 LDG.E.EL R24, desc[UR4][R4.64] ;  /* 0x000000040418d981 */ /* 0x004422200c2e1900 */
[----:B------:R-:W-:-:S04]  /*3380*/  SEL R56, R54, RZ, !P0 ;  /* 0x000000ff36387207 */ /* 0x000fc80004000000 */
[----:B------:R5:W1:Y:S01]  /*3390*/  @!P5 R2UR UR4, R20 ;  /* 0x000000001404d3c2 */ /* 0x000a6200000e0000 */
[----:B------:R-:W-:Y:S01]  /*33a0*/  SHF.R.U32.HI R40, RZ, 0x1a, R55 ;  /* 0x0000001aff287819 */ /* 0x000fe20000011637 */
[----:B------:R-:W-:Y:S01]  /*33b0*/  IMAD.MOV.U32 R36, RZ, RZ, RZ ;  /* 0x000000ffff247224 */ /* 0x000fe200078e00ff */
[----:B------:R-:W-:-:S05]  /*33c0*/  SHF.R.U32.HI R54, RZ, 0x1a, R56 ;  /* 0x0000001aff367819 */ /* 0x000fca0000011638 */
[----:B------:R-:W1:Y:S01]  /*33d0*/  @!P5 R2UR UR5, R21 ;  /* 0x000000001505d3c2 */ /* 0x000e6200000e0000 */
[----:B------:R-:W-:Y:S02]  /*33e0*/  LOP3.LUT R40, R40, 0x20, RZ, 0xc0, !PT ;  /* 0x0000002028287812 */ /* 0x000fe400078ec0ff */
[----:B--2---:R-:W-:Y:S02]  /*33f0*/  LOP3.LUT R5, R54, 0x20, RZ, 0xc0, !PT ;  /* 0x0000002036057812 */ /* 0x004fe400078ec0ff */
[----:B---3--:R-:W-:Y:S01]  /*3400*/  IADD3 R39, P6, R12, 0x10, RZ ;  /* 0x000000100c277810 */ /* 0x008fe20007fde0ff */
[----:B----4-:R2:W3:Y:S01]  /*3410*/  @!P5 LDG.E.EL R36, desc[UR6][R10.64] ;  /* 0x000000060a24d981 */ /* 0x0104e2200c2e1900 */
[----:B------:R-:W-:-:S03]  /*3420*/  IADD3 R31, P4, R40, R31, RZ ;  /* 0x0000001f281f7210 */ /* 0x000fc60007f9e0ff */
[----:B------:R-:W-:Y:S01]  /*3430*/  IMAD.X R40, RZ, RZ, R13, P6 ;  /* 0x000000ffff287224 */ /* 0x000fe200030e060d */
[----:B------:R-:W-:Y:S02]  /*3440*/  IADD3 R13, P6, R5, R28, RZ ;  /* 0x0000001c050d7210 */ /* 0x000fe40007fde0ff */
[----:B------:R-:W-:Y:S02]  /*3450*/  IADD3.X R5, RZ, R55, RZ, P4, !PT ;  /* 0x00000037ff057210 */ /* 0x000fe400027fe4ff */
[C---:B------:R-:W-:Y:S01]  /*3460*/  LEA R4, P4, R31.reuse, R6, 0x5 ;  /* 0x000000061f047211 */ /* 0x040fe200078828ff */
[----:B--2---:R-:W-:Y:S01]  /*3470*/  @!P5 IMAD.MOV.U32 R10, RZ, RZ, 0x0 ;  /* 0x00000000ff0ad424 */ /* 0x004fe200078e00ff */
[----:B-----5:R-:W-:Y:S01]  /*3480*/  IADD3.X R20, RZ, R56, RZ, P6, !PT ;  /* 0x00000038ff147210 */ /* 0x020fe200037fe4ff */
[----:B------:R-:W-:Y:S01]  /*3490*/  @!P5 IMAD.MOV.U32 R11, RZ, RZ, 0x14f00000 ;  /* 0x14f00000ff0bd424 */ /* 0x000fe200078e00ff */
[----:B------:R-:W-:Y:S01]  /*34a0*/  LEA.HI.X R5, R31, R7, R5, 0x5, P4 ;  /* 0x000000071f057211 */ /* 0x000fe200020f2c05 */
[----:B------:R-:W2:Y:S01]  /*34b0*/  @!P5 R2UR UR6, R10 ;  /* 0x000000000a06d3c2 */ /* 0x000ea200000e0000 */
[----:B------:R-:W-:Y:S01]  /*34c0*/  ISETP.LT.U32.AND P4, PT, R39, 0x1f, PT ;  /* 0x0000001f2700780c */ /* 0x000fe20003f81070 */
[----:B------:R-:W-:Y:S01]  /*34d0*/  IMAD.MOV.U32 R31, RZ, RZ, RZ ;  /* 0x000000ffff1f7224 */ /* 0x000fe200078e00ff */
[----:B------:R-:W-:-:S02]  /*34e0*/  LEA R12, P6, R13, R6, 0x5 ;  /* 0x000000060d0c7211 */ /* 0x000fc400078c28ff */
[C---:B------:R-:W-:Y:S02]  /*34f0*/  ISETP.LT.AND.EX P4, PT, R40.reuse, RZ, PT, P4 ;  /* 0x000000ff2800720c */ /* 0x040fe40003f81340 */
[----:B------:R-:W-:Y:S01]  /*3500*/  LEA.HI.X R13, R13, R7, R20, 0x5, P6 ;  /* 0x000000070d0d7211 */ /* 0x000fe200030f2c14 */
[----:B------:R-:W2:Y:S01]  /*3510*/  @!P5 R2UR UR7, R11 ;  /* 0x000000000b07d3c2 */ /* 0x000ea200000e0000 */
[----:B-1----:R1:W4:Y:S01]  /*3520*/  @!P5 LDG.E.EL R31, desc[UR4][R4.64] ;  /* 0x00000004041fd981 */ /* 0x002322200c2e1900 */
[----:B------:R-:W-:Y:S01]  /*3530*/  ISETP.GT.AND P6, PT, R25, -0x10, PT ;  /* 0xfffffff01900780c */ /* 0x000fe20003fc4270 */
[----:B------:R-:W-:Y:S01]  /*3540*/  IMAD.MOV.U32 R25, RZ, RZ, RZ ;  /* 0x000000ffff197224 */ /* 0x000fe200078e00ff */
[----:B------:R-:W-:-:S04]  /*3550*/  SEL R21, R40, RZ, P4 ;  /* 0x000000ff28157207 */ /* 0x000fc80002000000 */
[----:B------:R-:W-:Y:S01]  /*3560*/  SEL R21, R21, RZ, !P6 ;  /* 0x000000ff15157207 */ /* 0x000fe20007000000 */
[----:B------:R5:W5:Y:S03]  /*3570*/  @!P5 R2UR UR4, R10 ;  /* 0x000000000a04d3c2 */ /* 0x000b6600000e0000 */
[----:B------:R-:W-:-:S03]  /*3580*/  SHF.R.U32.HI R20, RZ, 0x1a, R21 ;  /* 0x0000001aff147819 */ /* 0x000fc60000011615 */
[----:B------:R-:W-:Y:S02]  /*3590*/  @!P6 SEL R23, R39, 0x1f, P4 ;  /* 0x0000001f2717e807 */ /* 0x000fe40002000000 */
[----:B------:R-:W5:Y:S01]  /*35a0*/  @!P5 R2UR UR5, R11 ;  /* 0x000000000b05d3c2 */ /* 0x000f6200000e0000 */
[----:B------:R-:W-:-:S04]  /*35b0*/  LOP3.LUT R20, R20, 0x20, RZ, 0xc0, !PT ;  /* 0x0000002014147812 */ /* 0x000fc800078ec0ff */
[----:B------:R-:W-:Y:S01]  /*35c0*/  IADD3 R23, P4, R20, R23, RZ ;  /* 0x0000001714177210 */ /* 0x000fe20007f9e0ff */
[----:B--2---:R2:W4:Y:S01]  /*35d0*/  @!P5 LDG.E.EL R25, desc[UR6][R12.64] ;  /* 0x000000060c19d981 */ /* 0x004522200c2e1900 */
[----:B-1----:R-:W-:Y:S01]  /*35e0*/  @!P5 MOV R4, 0x0 ;  /* 0x000000000004d802 */ /* 0x002fe20000000f00 */
[----:B------:R-:W-:Y:S01]  /*35f0*/  @!P5 IMAD.MOV.U32 R5, RZ, RZ, 0x14f00000 ;  /* 0x14f00000ff05d424 */ /* 0x000fe200078e00ff */
[----:B-----5:R-:W-:Y:S01]  /*3600*/  LOP3.LUT R10, R50, 0x28, RZ, 0xfc, !PT ;  /* 0x00000028320a7812 */ /* 0x020fe200078efcff */
[----:B------:R-:W-:Y:S01]  /*3610*/  IMAD.X R21, RZ, RZ, R21, P4 ;  /* 0x000000ffff157224 */ /* 0x000fe200020e0615 */
[C---:B------:R-:W-:Y:S01]  /*3620*/  LEA R20, P4, R23.reuse, R6, 0x5 ;  /* 0x0000000617147211 */ /* 0x040fe200078828ff */
[----:B------:R-:W1:Y:S02]  /*3630*/  @!P5 R2UR UR6, R4 ;  /* 0x000000000406d3c2 */ /* 0x000e6400000e0000 */
[----:B------:R-:W-:Y:S01]  /*3640*/  IMAD.IADD R10, R10, 0x1, -R27 ;  /* 0x000000010a0a7824 */ /* 0x000fe200078e0a1b */
[----:B------:R-:W-:-:S02]  /*3650*/  LEA.HI.X R21, R23, R7, R21, 0x5, P4 ;  /* 0x0000000717157211 */ /* 0x000fc400020f2c15 */
[----:B------:R-:W-:-:S03]  /*3660*/  MOV R23, RZ ;  /* 0x000000ff00177202 */ /* 0x000fc60000000f00 */
[----:B------:R-:W1:Y:S03]  /*3670*/  @!P5 R2UR UR7, R5 ;  /* 0x000000000507d3c2 */ /* 0x000e6600000e0000 */
[----:B------:R-:W5:Y:S01]  /*3680*/  @!P5 LDG.E.EL R23, desc[UR4][R20.64] ;  /* 0x000000041417d981 */ /* 0x000f62200c2e1900 */
[----:B------:R-:W-:Y:S02]  /*3690*/  IMNMX R10, RZ, R10, PT ;  /* 0x0000000aff0a7217 */ /* 0x000fe40003800200 */
[----:B------:R-:W-:-:S03]  /*36a0*/  MOV R28, RZ ;  /* 0x000000ff001c7202 */ /* 0x000fc60000000f00 */
[----:B------:R-:W-:-:S04]  /*36b0*/  IMAD.MOV R11, RZ, RZ, -R10 ;  /* 0x000000ffff0b7224 */ /* 0x000fc800078e0a0a */
[----:B------:R-:W-:-:S05]  /*36c0*/  IMAD.WIDE.U32 R10, R11, 0x20, R6 ;  /* 0x000000200b0a7825 */ /* 0x000fca00078e0006 */
[----:B-1----:R1:W5:Y:S02]  /*36d0*/  @!P5 LDG.E.EL R28, desc[UR6][R10.64] ;  /* 0x000000060a1cd981 */ /* 0x002364200c2e1900 */
[----:B-1----:R-:W-:Y:S01]  /*36e0*/  LOP3.LUT R10, R50, 0x30, RZ, 0xfc, !PT ;  /* 0x00000030320a7812 */ /* 0x002fe200078efcff */
[----:B0-----:R-:W-:-:S04]  /*36f0*/  FADD R24, R37, R24 ;  /* 0x0000001825187221 */ /* 0x001fc80000000000 */
[----:B------:R-:W-:-:S05]  /*3700*/  FADD R17, R17, R24 ;  /* 0x0000001811117221 */ /* 0x000fca0000000000 */
[----:B--2---:R-:W-:-:S04]  /*3710*/  FSEL R12, R17, -INF , !P5 ;  /* 0xff800000110c7808 */ /* 0x004fc80006800000 */
[----:B------:R-:W-:Y:S01]  /*3720*/  FSETP.NAN.AND P6, PT, R12, R12, PT ;  /* 0x0000000c0c00720b */ /* 0x000fe20003fc8000 */
[----:B---3--:R-:W-:-:S04]  /*3730*/  FADD R35, R35, R36 ;  /* 0x0000002423237221 */ /* 0x008fc80000000000 */
[----:B------:R-:W-:-:S05]  /*3740*/  FADD R16, R16, R35 ;  /* 0x0000002310107221 */ /* 0x000fca0000000000 */
[----:B------:R-:W-:-:S04]  /*3750*/  FSEL R5, R16, -INF , !P5 ;  /* 0xff80000010057808 */ /* 0x000fc80006800000 */
[----:B------:R-:W-:-:S04]  /*3760*/  FSETP.GT.AND P4, PT, R12, R5, PT ;  /* 0x000000050c00720b */ /* 0x000fc80003f84000 */
[----:B------:R-:W-:-:S04]  /*3770*/  @!P6 FSEL R12, R12, R5, P4 ;  /* 0x000000050c0ce208 */ /* 0x000fc80002000000 */
[----:B------:R-:W-:Y:S01]  /*3780*/  FSETP.NAN.AND P6, PT, R12, R12, PT ;  /* 0x0000000c0c00720b */ /* 0x000fe20003fc8000 */
[----:B----4-:R-:W-:-:S04]  /*3790*/  FADD R34, R34, R31 ;  /* 0x0000001f22227221 */ /* 0x010fc80000000000 */
[----:B------:R-:W-:-:S05]  /*37a0*/  FADD R15, R15, R34 ;  /* 0x000000220f0f7221 */ /* 0x000fca0000000000 */
[----:B------:R-:W-:-:S04]  /*37b0*/  FSEL R5, R15, -INF , !P5 ;  /* 0xff8000000f057808 */ /* 0x000fc80006800000 */
[----:B------:R-:W-:Y:S01]  /*37c0*/  FSETP.GT.AND P4, PT, R12, R5, PT ;  /* 0x000000050c00720b */ /* 0x000fe20003f84000 */
[----:B------:R-:W-:-:S12]  /*37d0*/  FADD R25, R32, R25 ;  /* 0x0000001920197221 */ /* 0x000fd80000000000 */
[----:B------:R-:W-:Y:S01]  /*37e0*/  @!P4 FSEL R12, R12, R5, P6 ;  /* 0x000000050c0cc208 */ /* 0x000fe20003000000 */
[----:B------:R-:W-:-:S03]  /*37f0*/  FADD R14, R14, R25 ;  /* 0x000000190e0e7221 */ /* 0x000fc60000000000 */
[----:B------:R-:W-:Y:S02]  /*3800*/  FSETP.NAN.AND P6, PT, R12, R12, PT ;  /* 0x0000000c0c00720b */ /* 0x000fe40003fc8000 */
[----:B------:R-:W-:-:S04]  /*3810*/  FSEL R5, R14, -INF , !P5 ;  /* 0xff8000000e057808 */ /* 0x000fc80006800000 */
[----:B------:R-:W-:Y:S01]  /*3820*/  FSETP.GT.AND P4, PT, R12, R5, PT ;  /* 0x000000050c00720b */ /* 0x000fe20003f84000 */
[----:B-----5:R-:W-:-:S04]  /*3830*/  FADD R30, R30, R23 ;  /* 0x000000171e1e7221 */ /* 0x020fc80000000000 */
[----:B------:R-:W-:-:S05]  /*3840*/  FADD R9, R9, R30 ;  /* 0x0000001e09097221 */ /* 0x000fca0000000000 */
[----:B------:R-:W-:-:S03]  /*3850*/  FSEL R11, R9, -INF , !P5 ;  /* 0xff800000090b7808 */ /* 0x000fc60006800000 */
[----:B------:R-:W-:-:S04]  /*3860*/  @!P4 FSEL R12, R12, R5, P6 ;  /* 0x000000050c0cc208 */ /* 0x000fc80003000000 */
[C---:B------:R-:W-:Y:S02]  /*3870*/  FSETP.GT.AND P4, PT, R12.reuse, R11, PT ;  /* 0x0000000b0c00720b */ /* 0x040fe40003f84000 */
[----:B------:R-:W-:Y:S01]  /*3880*/  FSETP.NAN.AND P6, PT, R12, R12, PT ;  /* 0x0000000c0c00720b */ /* 0x000fe20003fc8000 */
[----:B------:R-:W-:-:S04]  /*3890*/  FADD R28, R29, R28 ;  /* 0x0000001c1d1c7221 */ /* 0x000fc80000000000 */
[----:B------:R-:W-:-:S06]  /*38a0*/  FADD R3, R3, R28 ;  /* 0x0000001c03037221 */ /* 0x000fcc0000000000 */
[----:B------:R-:W-:Y:S02]  /*38b0*/  @!P4 FSEL R12, R12, R11, P6 ;  /* 0x0000000b0c0cc208 */ /* 0x000fe40003000000 */
[----:B------:R-:W-:Y:S02]  /*38c0*/  FSEL R5, R3, -INF , !P5 ;  /* 0xff80000003057808 */ /* 0x000fe40006800000 */
[C---:B------:R-:W-:Y:S02]  /*38d0*/  FSETP.NAN.AND P6, PT, R12.reuse, R12, PT ;  /* 0x0000000c0c00720b */ /* 0x040fe40003fc8000 */
[----:B------:R-:W-:-:S13]  /*38e0*/  FSETP.GT.AND P4, PT, R12, R5, PT ;  /* 0x000000050c00720b */ /* 0x000fda0003f84000 */
[----:B------:R-:W-:Y:S02]  /*38f0*/  @!P4 FSEL R12, R12, R5, P6 ;  /* 0x000000050c0cc208 */ /* 0x000fe40003000000 */
[----:B------:R-:W-:Y:S02]  /*3900*/  ISETP.LT.U32.AND P4, PT, R10, 0x32, !P5 ;  /* 0x000000320a00780c */ /* 0x000fe40006f81070 */
[----:B------:R-:W-:-:S04]  /*3910*/  IADD3 R10, -R27, R10, RZ ;  /* 0x0000000a1b0a7210 */ /* 0x000fc80007ffe1ff */
[----:B------:R-:W-:-:S05]  /*3920*/  IMNMX R10, RZ, R10, PT ;  /* 0x0000000aff0a7217 */ /* 0x000fca0003800200 */
[----:B------:R-:W-:Y:S02]  /*3930*/  IMAD.MOV R11, RZ, RZ, -R10 ;  /* 0x000000ffff0b7224 */ /* 0x000fe400078e0a0a */
[----:B------:R-:W-:Y:S02]  /*3940*/  @P4 IMAD.MOV.U32 R4, RZ, RZ, 0x0 ;  /* 0x00000000ff044424 */ /* 0x000fe400078e00ff */
[----:B------:R-:W-:Y:S02]  /*3950*/  @P4 IMAD.MOV.U32 R5, RZ, RZ, 0x14f00000 ;  /* 0x14f00000ff054424 */ /* 0x000fe400078e00ff */
[----:B------:R-:W0:Y:S01]  /*3960*/  @P4 R2UR UR4, R4 ;  /* 0x00000000040443c2 */ /* 0x000e2200000e0000 */
[----:B------:R-:W-:-:S04]  /*3970*/  IMAD.WIDE.U32 R10, R11, 0x20, R6 ;  /* 0x000000200b0a7825 */ /* 0x000fc800078e0006 */
[----:B------:R-:W-:-:S03]  /*3980*/  IMAD.MOV.U32 R7, RZ, RZ, RZ ;  /* 0x000000ffff077224 */ /* 0x000fc600078e00ff */
[----:B------:R-:W0:Y:S03]  /*3990*/  @P4 R2UR UR5, R5 ;  /* 0x00000000050543c2 */ /* 0x000e2600000e0000 */
[----:B0-----:R-:W2:Y:S01]  /*39a0*/  @P4 LDG.E.EL R7, desc[UR4][R10.64] ;  /* 0x000000040a074981 */ /* 0x001ea2200c2e1900 */
[----:B------:R-:W-:Y:S01]  /*39b0*/  LOP3.LUT R5, R52, 0x1f, RZ, 0xc0, !PT ;  /* 0x0000001f34057812 */ /* 0x000fe200078ec0ff */
[----:B------:R-:W-:Y:S02]  /*39c0*/  FADD R19, RZ, R19 ;  /* 0x00000013ff137221 */ /* 0x000fe40000000000 */
[----:B------:R-:W-:Y:S01]  /*39d0*/  BAR.SYNC.DEFER_BLOCKING 0x0 ;  /* 0x0000000000007b1d */ /* 0x000fe20000010000 */
[----:B------:R-:W-:Y:S01]  /*39e0*/  FSETP.NAN.AND P6, PT, R12, R12, PT ;  /* 0x0000000c0c00720b */ /* 0x000fe20003fc8000 */
[----:B------:R-:W-:Y:S01]  /*39f0*/  FADD R19, R0, R19 ;  /* 0x0000001300137221 */ /* 0x000fe20000000000 */
[----:B------:R-:W-:-:S03]  /*3a00*/  SHF.L.U32 R5, R5, 0x5, RZ ;  /* 0x0000000505057819 */ /* 0x000fc600000006ff */
[----:B------:R-:W-:Y:S01]  /*3a10*/  ULDC.64 UR4, c[0x0][0x118] ;  /* 0x0000460000047ab9 */ /* 0x000fe20000000a00 */
[----:B--2---:R-:W-:-:S04]  /*3a20*/  FADD R7, R26, R7 ;  /* 0x000000071a077221 */ /* 0x004fc80000000000 */
[----:B------:R-:W-:-:S05]  /*3a30*/  FADD R21, R2, R7 ;  /* 0x0000000702157221 */ /* 0x000fca0000000000 */
[----:B------:R-:W-:-:S04]  /*3a40*/  FSEL R7, R21, -INF , P4 ;  /* 0xff80000015077808 */ /* 0x000fc80002000000 */
[----:B------:R-:W-:-:S13]  /*3a50*/  FSETP.GT.AND P0, PT, R12, R7, PT ;  /* 0x000000070c00720b */ /* 0x000fda0003f04000 */
[----:B------:R-:W-:Y:S01]  /*3a60*/  @!P0 FSEL R12, R12, R7, P6 ;  /* 0x000000070c0c8208 */ /* 0x000fe20003000000 */
[----:B------:R-:W-:-:S05]  /*3a70*/  IMAD R7, R50, 0x4, R5 ;  /* 0x0000000432077824 */ /* 0x000fca00078e0205 */
[----:B------:R-:W-:Y:S04]  /*3a80*/  STS [R7], R12 ;  /* 0x0000000c07007388 */ /* 0x000fe80000000800 */
[----:B------:R-:W-:Y:S06]  /*3a90*/  BAR.SYNC.DEFER_BLOCKING 0x0 ;  /* 0x0000000000007b1d */ /* 0x000fec0000010000 */
[----:B------:R-:W0:Y:S04]  /*3aa0*/  LDS R11, [R52.X4] ;  /* 0x00000000340b7984 */ /* 0x000e280000004800 */
[----:B0-----:R-:W0:Y:S01]  /*3ab0*/  SHFL.BFLY PT, R2, R11, 0x4, 0x1f ;  /* 0x0c801f000b027f89 */ /* 0x001e2200000e0000 */
[----:B------:R-:W-:-:S02]  /*3ac0*/  FSETP.NAN.AND P6, PT, R11, R11, PT ;  /* 0x0000000b0b00720b */ /* 0x000fc40003fc8000 */
[----:B0-----:R-:W-:-:S11]  /*3ad0*/  FSETP.GT.AND P0, PT, R11, R2, PT ;  /* 0x000000020b00720b */ /* 0x001fd60003f04000 */
[----:B------:R-:W-:-:S04]  /*3ae0*/  @!P6 FSEL R11, R11, R2, P0 ;  /* 0x000000020b0be208 */ /* 0x000fc80000000000 */
[C---:B------:R-:W-:Y:S01]  /*3af0*/  FSETP.NAN.AND P6, PT, R11.reuse, R11, PT ;  /* 0x0000000b0b00720b */ /* 0x040fe20003fc8000 */
[----:B------:R-:W0:Y:S02]  /*3b00*/  SHFL.BFLY PT, R2, R11, 0x2, 0x1f ;  /* 0x0c401f000b027f89 */ /* 0x000e2400000e0000 */
[----:B0-----:R-:W-:-:S13]  /*3b10*/  FSETP.GT.AND P0, PT, R11, R2, PT ;  /* 0x000000020b00720b */ /* 0x001fda0003f04000 */
[----:B------:R-:W-:-:S04]  /*3b20*/  @!P0 FSEL R11, R11, R2, P6 ;  /* 0x000000020b0b8208 */ /* 0x000fc80003000000 */
[C---:B------:R-:W-:Y:S01]  /*3b30*/  FSETP.NAN.AND P6, PT, R11.reuse, R11, PT ;  /* 0x0000000b0b00720b */ /* 0x040fe20003fc8000 */
[----:B------:R-:W0:Y:S02]  /*3b40*/  SHFL.BFLY PT, R2, R11, 0x1, 0x1f ;  /* 0x0c201f000b027f89 */ /* 0x000e2400000e0000 */
[----:B0-----:R-:W-:-:S13]  /*3b50*/  FSETP.GT.AND P0, PT, R11, R2, PT ;  /* 0x000000020b00720b */ /* 0x001fda0003f04000 */
[----:B------:R-:W-:Y:S02]  /*3b60*/  @!P0 SEL R11, R11, R2, P6 ;  /* 0x000000020b0b8207 */ /* 0x000fe40003000000 */
[----:B------:R-:W-:Y:S02]  /*3b70*/  LOP3.LUT P6, RZ, R52, 0x307, RZ, 0xc0, !PT ;  /* 0x0000030734ff7812 */ /* 0x000fe400078cc0ff */
[----:B------:R-:W-:-:S11]  /*3b80*/  ISETP.NE.AND P0, PT, R8, RZ, PT ;  /* 0x000000ff0800720c */ /* 0x000fd60003f05270 */
[----:B------:R-:W-:Y:S04]  /*3b90*/  @!P6 STS [R52.X4], R11 ;  /* 0x0000000b3400e388 */ /* 0x000fe80000004800 */
[----:B------:R-:W-:Y:S06]  /*3ba0*/  BAR.SYNC.DEFER_BLOCKING 0x0 ;  /* 0x0000000000007b1d */ /* 0x000fec0000010000 */
[----:B------:R-:W0:Y:S04]  /*3bb0*/  LDS R4, [R5] ;  /* 0x0000000005047984 */ /* 0x000e280000000800 */
[----:B------:R-:W-:Y:S01]  /*3bc0*/  BAR.SYNC.DEFER_BLOCKING 0x0 ;  /* 0x0000000000007b1d */ /* 0x000fe20000010000 */
[--C-:B0-----:R-:W-:Y:S01]  /*3bd0*/  FADD R17, R17, -R4.reuse ;  /* 0x8000000411117221 */ /* 0x101fe20000000000 */
[--C-:B------:R-:W-:Y:S01]  /*3be0*/  FADD R16, R16, -R4.reuse ;  /* 0x8000000410107221 */ /* 0x100fe20000000000 */
[--C-:B------:R-:W-:Y:S01]  /*3bf0*/  FADD R15, R15, -R4.reuse ;  /* 0x800000040f0f7221 */ /* 0x100fe20000000000 */
[--C-:B------:R-:W-:Y:S01]  /*3c00*/  FADD R14, R14, -R4.reuse ;  /* 0x800000040e0e7221 */ /* 0x100fe20000000000 */
[----:B------:R-:W-:Y:S01]  /*3c10*/  FMUL R17, R17, 1.4426950216293334961 ;  /* 0x3fb8aa3b11117820 */ /* 0x000fe20000400000 */
[----:B------:R-:W-:Y:S01]  /*3c20*/  FMUL R16, R16, 1.4426950216293334961 ;  /* 0x3fb8aa3b10107820 */ /* 0x000fe20000400000 */
[----:B------:R-:W-:Y:S01]  /*3c30*/  FMUL R15, R15, 1.4426950216293334961 ;  /* 0x3fb8aa3b0f0f7820 */ /* 0x000fe20000400000 */
[----:B------:R-:W-:Y:S01]  /*3c40*/  FMUL R14, R14, 1.4426950216293334961 ;  /* 0x3fb8aa3b0e0e7820 */ /* 0x000fe20000400000 */
[--C-:B------:R-:W-:Y:S01]  /*3c50*/  FADD R9, R9, -R4.reuse ;  /* 0x8000000409097221 */ /* 0x100fe20000000000 */
[----:B------:R-:W-:Y:S01]  /*3c60*/  FSETP.GEU.AND P6, PT, R17, -126, PT ;  /* 0xc2fc00001100780b */ /* 0x000fe20003fce000 */
[----:B------:R-:W-:-:S02]  /*3c70*/  FADD R3, R3, -R4 ;  /* 0x8000000403037221 */ /* 0x000fc40000000000 */
[----:B------:R-:W-:Y:S02]  /*3c80*/  FMUL R10, R9, 1.4426950216293334961 ;  /* 0x3fb8aa3b090a7820 */ /* 0x000fe40000400000 */
[----:B------:R-:W-:Y:S01]  /*3c90*/  FMUL R12, R3, 1.4426950216293334961 ;  /* 0x3fb8aa3b030c7820 */ /* 0x000fe20000400000 */
[----:B------:R-:W-:Y:S01]  /*3ca0*/  FADD R3, R21, -R4 ;  /* 0x8000000415037221 */ /* 0x000fe20000000000 */
[----:B------:R-:W-:-:S03]  /*3cb0*/  FADD R4, -R4, R19 ;  /* 0x0000001304047221 */ /* 0x000fc60000000100 */
[----:B------:R-:W-:Y:S01]  /*3cc0*/  FMUL R3, R3, 1.4426950216293334961 ;  /* 0x3fb8aa3b03037820 */ /* 0x000fe20000400000 */
[----:B------:R-:W-:Y:S02]  /*3cd0*/  FMUL R4, R4, 1.4426950216293334961 ;  /* 0x3fb8aa3b04047820 */ /* 0x000fe40000400000 */
[----:B------:R-:W-:-:S04]  /*3ce0*/  @!P6 FMUL R17, R17, 0.5 ;  /* 0x3f0000001111e820 */ /* 0x000fc80000400000 */
[----:B------:R-:W0:Y:S02]  /*3cf0*/  MUFU.EX2 R2, R17 ;  /* 0x0000001100027308 */ /* 0x000e240000000800 */
[----:B0-----:R-:W-:Y:S01]  /*3d00*/  @!P6 FMUL R2, R2, R2 ;  /* 0x000000020202e220 */ /* 0x001fe20000400000 */
[----:B------:R-:W-:-:S13]  /*3d10*/  FSETP.GEU.AND P6, PT, R16, -126, PT ;  /* 0xc2fc00001000780b */ /* 0x000fda0003fce000 */
[----:B------:R-:W-:-:S04]  /*3d20*/  @!P6 FMUL R16, R16, 0.5 ;  /* 0x3f0000001010e820 */ /* 0x000fc80000400000 */
[----:B------:R-:W0:Y:S02]  /*3d30*/  MUFU.EX2 R11, R16 ;  /* 0x00000010000b7308 */ /* 0x000e240000000800 */
[----:B0-----:R-:W-:Y:S01]  /*3d40*/  @!P6 FMUL R11, R11, R11 ;  /* 0x0000000b0b0be220 */ /* 0x001fe20000400000 */
[----:B------:R-:W-:-:S13]  /*3d50*/  FSETP.GEU.AND P6, PT, R15, -126, PT ;  /* 0xc2fc00000f00780b */ /* 0x000fda0003fce000 */
[----:B------:R-:W-:-:S04]  /*3d60*/  @!P6 FMUL R15, R15, 0.5 ;  /* 0x3f0000000f0fe820 */ /* 0x000fc80000400000 */
[----:B------:R0:W1:Y:S02]  /*3d70*/  MUFU.EX2 R6, R15 ;  /* 0x0000000f00067308 */ /* 0x0000640000000800 */
[----:B0-----:R-:W-:Y:S01]  /*3d80*/  FADD R15, R2, R11 ;  /* 0x0000000b020f7221 */ /* 0x001fe20000000000 */
[----:B-1----:R-:W-:Y:S01]  /*3d90*/  @!P6 FMUL R6, R6, R6 ;  /* 0x000000060606e220 */ /* 0x002fe20000400000 */
[----:B------:R-:W-:-:S03]  /*3da0*/  FSETP.GEU.AND P6, PT, R14, -126, PT ;  /* 0xc2fc00000e00780b */ /* 0x000fc60003fce000 */
[----:B------:R-:W-:-:S10]  /*3db0*/  FADD R15, R6, R15 ;  /* 0x0000000f060f7221 */ /* 0x000fd40000000000 */
[----:B------:R-:W-:-:S04]  /*3dc0*/  @!P6 FMUL R14, R14, 0.5 ;  /* 0x3f0000000e0ee820 */ /* 0x000fc80000400000 */
[----:B------:R-:W0:Y:S02]  /*3dd0*/  MUFU.EX2 R8, R14 ;  /* 0x0000000e00087308 */ /* 0x000e240000000800 */
[----:B0-----:R-:W-:Y:S01]  /*3de0*/  @!P6 FMUL R8, R8, R8 ;  /* 0x000000080808e220 */ /* 0x001fe20000400000 */
        /* <DEDUP_REMOVED lines=11> */
[----:B------:R-:W-:-:S05]  /*3ea0*/  FADD R14, R13, R14 ;  /* 0x0000000e0d0e7221 */ /* 0x000fca0000000000 */
[----:B------:R-:W-:Y:S02]  /*3eb0*/  FSEL R15, R14, RZ, !P5 ;  /* 0x000000ff0e0f7208 */ /* 0x000fe40006800000 */
[----:B------:R-:W-:-:S03]  /*3ec0*/  FSETP.GEU.AND P5, PT, R4, -126, PT ;  /* 0xc2fc00000400780b */ /* 0x000fc60003fae000 */
[----:B------:R-:W-:-:S04]  /*3ed0*/  @!P6 FMUL R3, R3, 0.5 ;  /* 0x3f0000000303e820 */ /* 0x000fc80000400000 */
[----:B------:R-:W0:Y:S06]  /*3ee0*/  MUFU.EX2 R10, R3 ;  /* 0x00000003000a7308 */ /* 0x000e2c0000000800 */
[----:B------:R-:W-:-:S04]  /*3ef0*/  @!P5 FMUL R4, R4, 0.5 ;  /* 0x3f0000000404d820 */ /* 0x000fc80000400000 */
[----:B------:R-:W1:Y:S01]  /*3f00*/  MUFU.EX2 R0, R4 ;  /* 0x0000000400007308 */ /* 0x000e620000000800 */
[----:B0-----:R-:W-:Y:S01]  /*3f10*/  @!P6 FMUL R10, R10, R10 ;  /* 0x0000000a0a0ae220 */ /* 0x001fe20000400000 */
[----:B------:R-:W-:-:S04]  /*3f20*/  LOP3.LUT P6, RZ, R52, 0x307, RZ, 0xc0, !PT ;  /* 0x0000030734ff7812 */ /* 0x000fc800078cc0ff */
[----:B------:R-:W-:-:S05]  /*3f30*/  FSEL R12, R10, RZ, P4 ;  /* 0x000000ff0a0c7208 */ /* 0x000fca0002000000 */
[----:B------:R-:W-:Y:S01]  /*3f40*/  FADD R12, R12, R15 ;  /* 0x0000000f0c0c7221 */ /* 0x000fe20000000000 */
[----:B-1----:R-:W-:-:S03]  /*3f50*/  @!P5 FMUL R0, R0, R0 ;  /* 0x000000000000d220 */ /* 0x002fc60000400000 */
[----:B------:R-:W-:-:S05]  /*3f60*/  FADD R12, RZ, R12 ;  /* 0x0000000cff0c7221 */ /* 0x000fca0000000000 */
[----:B------:R-:W-:Y:S04]  /*3f70*/  STS [R7], R12 ;  /* 0x0000000c07007388 */ /* 0x000fe80000000800 */
[----:B------:R-:W-:Y:S06]  /*3f80*/  BAR.SYNC.DEFER_BLOCKING 0x0 ;  /* 0x0000000000007b1d */ /* 0x000fec0000010000 */
[----:B------:R-:W0:Y:S04]  /*3f90*/  LDS R3, [R52.X4] ;  /* 0x0000000034037984 */ /* 0x000e280000004800 */
[----:B0-----:R-:W0:Y:S02]  /*3fa0*/  SHFL.BFLY PT, R14, R3, 0x4, 0x1f ;  /* 0x0c801f00030e7f89 */ /* 0x001e2400000e0000 */
[----:B0-----:R-:W-:Y:S01]  /*3fb0*/  FADD R14, R3, R14 ;  /* 0x0000000e030e7221 */ /* 0x001fe20000000000 */
[----:B------:R-:W-:-:S04]  /*3fc0*/  FMUL R3, R0, 0.25 ;  /* 0x3e80000000037820 */ /* 0x000fc80000400000 */
[----:B------:R-:W0:Y:S02]  /*3fd0*/  SHFL.BFLY PT, R15, R14, 0x2, 0x1f ;  /* 0x0c401f000e0f7f89 */ /* 0x000e2400000e0000 */
[----:B0-----:R-:W-:-:S05]  /*3fe0*/  FADD R15, R14, R15 ;  /* 0x0000000f0e0f7221 */ /* 0x001fca0000000000 */
[----:B------:R-:W0:Y:S02]  /*3ff0*/  SHFL.BFLY PT, R16, R15, 0x1, 0x1f ;  /* 0x0c201f000f107f89 */ /* 0x000e2400000e0000 */
[----:B0-----:R-:W-:-:S05]  /*4000*/  FADD R17, R15, R16 ;  /* 0x000000100f117221 */ /* 0x001fca0000000000 */
[----:B------:R-:W-:Y:S04]  /*4010*/  @!P6 STS [R52.X4], R17 ;  /* 0x000000113400e388 */ /* 0x000fe80000004800 */
[----:B------:R-:W-:Y:S06]  /*4020*/  BAR.SYNC.DEFER_BLOCKING 0x0 ;  /* 0x0000000000007b1d */ /* 0x000fec0000010000 */
[----:B------:R-:W0:Y:S04]  /*4030*/  LDS R5, [R5] ;  /* 0x0000000005057984 */ /* 0x000e280000000800 */
[----:B------:R-:W-:Y:S01]  /*4040*/  BAR.SYNC.DEFER_BLOCKING 0x0 ;  /* 0x0000000000007b1d */ /* 0x000fe20000010000 */
[----:B0-----:R-:W-:-:S02]  /*4050*/  FSETP.GT.AND P4, PT, |R5|, 8.50705917302346158658e+37, PT ;  /* 0x7e8000000500780b */ /* 0x001fc40003f84200 */
[----:B------:R-:W-:Y:S02]  /*4060*/  FSETP.GEU.AND P6, PT, |R5|, 1.175494350822287508e-38, PT ;  /* 0x008000000500780b */ /* 0x000fe40003fce200 */
[----:B------:R-:W-:-:S09]  /*4070*/  FSEL R0, R3, R0, P4 ;  /* 0x0000000003007208 */ /* 0x000fd20002000000 */
[----:B------:R-:W-:Y:S01]  /*4080*/  @P4 FMUL R5, R5, 0.25 ;  /* 0x3e80000005054820 */ /* 0x000fe20000400000 */
[----:B------:R-:W-:Y:S01]  /*4090*/  @P4 FMUL R2, R2, 0.25 ;  /* 0x3e80000002024820 */ /* 0x000fe20000400000 */
[----:B------:R-:W-:Y:S01]  /*40a0*/  @P4 FMUL R11, R11, 0.25 ;  /* 0x3e8000000b0b4820 */ /* 0x000fe20000400000 */
[----:B------:R-:W-:Y:S01]  /*40b0*/  @P4 FMUL R6, R6, 0.25 ;  /* 0x3e80000006064820 */ /* 0x000fe20000400000 */
[----:B------:R-:W-:Y:S01]  /*40c0*/  @!P6 FMUL R5, R5, 16777216 ;  /* 0x4b8000000505e820 */ /* 0x000fe20000400000 */
[----:B------:R-:W-:Y:S01]  /*40d0*/  @P4 FMUL R8, R8, 0.25 ;  /* 0x3e80000008084820 */ /* 0x000fe20000400000 */
[----:B------:R-:W-:Y:S01]  /*40e0*/  @P4 FMUL R9, R9, 0.25 ;  /* 0x3e80000009094820 */ /* 0x000fe20000400000 */
[----:B------:R-:W-:Y:S01]  /*40f0*/  @P4 FMUL R13, R13, 0.25 ;  /* 0x3e8000000d0d4820 */ /* 0x000fe20000400000 */
[----:B------:R-:W-:Y:S01]  /*4100*/  @P4 FMUL R10, R10, 0.25 ;  /* 0x3e8000000a0a4820 */ /* 0x000fe20000400000 */
[----:B------:R-:W-:Y:S01]  /*4110*/  @!P6 FMUL R2, R2, 16777216 ;  /* 0x4b8000000202e820 */ /* 0x000fe20000400000 */
[----:B------:R-:W0:Y:S01]  /*4120*/  MUFU.RCP R5, R5 ;  /* 0x0000000500057308 */ /* 0x000e220000001000 */
[----:B------:R-:W-:Y:S01]  /*4130*/  @!P6 FMUL R11, R11, 16777216 ;  /* 0x4b8000000b0be820 */ /* 0x000fe20000400000 */
[----:B------:R-:W-:Y:S01]  /*4140*/  @!P6 FMUL R6, R6, 16777216 ;  /* 0x4b8000000606e820 */ /* 0x000fe20000400000 */
[----:B------:R-:W-:Y:S01]  /*4150*/  @!P6 FMUL R8, R8, 16777216 ;  /* 0x4b8000000808e820 */ /* 0x000fe20000400000 */
[----:B------:R-:W-:Y:S01]  /*4160*/  @!P6 FMUL R9, R9, 16777216 ;  /* 0x4b8000000909e820 */ /* 0x000fe20000400000 */
[----:B------:R-:W-:Y:S01]  /*4170*/  @!P6 FMUL R13, R13, 16777216 ;  /* 0x4b8000000d0de820 */ /* 0x000fe20000400000 */
[----:B------:R-:W-:Y:S01]  /*4180*/  @!P6 FMUL R10, R10, 16777216 ;  /* 0x4b8000000a0ae820 */ /* 0x000fe20000400000 */
[----:B------:R-:W-:Y:S01]  /*4190*/  @!P6 FMUL R0, R0, 16777216 ;  /* 0x4b8000000000e820 */ /* 0x000fe20000400000 */
[C---:B0-----:R-:W-:Y:S01]  /*41a0*/  FMUL R3, R5.reuse, R2 ;  /* 0x0000000205037220 */ /* 0x041fe20000400000 */
[C---:B------:R-:W-:Y:S01]  /*41b0*/  FMUL R11, R5.reuse, R11 ;  /* 0x0000000b050b7220 */ /* 0x040fe20000400000 */
[C---:B------:R-:W-:Y:S01]  /*41c0*/  FMUL R7, R5.reuse, R6 ;  /* 0x0000000605077220 */ /* 0x040fe20000400000 */
[C---:B------:R-:W-:Y:S01]  /*41d0*/  FMUL R15, R5.reuse, R8 ;  /* 0x00000008050f7220 */ /* 0x040fe20000400000 */
[C---:B------:R-:W-:Y:S01]  /*41e0*/  FMUL R9, R5.reuse, R9 ;  /* 0x0000000905097220 */ /* 0x040fe20000400000 */
[C---:B------:R-:W-:Y:S01]  /*41f0*/  FMUL R13, R5.reuse, R13 ;  /* 0x0000000d050d7220 */ /* 0x040fe20000400000 */
[C---:B------:R-:W-:Y:S01]  /*4200*/  FMUL R17, R5.reuse, R10 ;  /* 0x0000000a05117220 */ /* 0x040fe20000400000 */
[----:B------:R-:W-:Y:S01]  /*4210*/  FMUL R19, R5, R0 ;  /* 0x0000000005137220 */ /* 0x000fe20000400000 */
[----:B------:R0:W-:Y:S01]  /*4220*/  STS [R18], R3 ;  /* 0x0000000312007388 */ /* 0x0001e20000000800 */
[----:B------:R-:W-:-:S03]  /*4230*/  IMAD R5, R46, 0x9e0, R43 ;  /* 0x000009e02e057824 */ /* 0x000fc600078e022b */
[----:B------:R-:W-:Y:S01]  /*4240*/  STS [R18+0x20], R11 ;  /* 0x0000200b12007388 */ /* 0x000fe20000000800 */
[----:B------:R-:W-:-:S03]  /*4250*/  IMAD.WIDE R4, R5, R22, c[0x0][0x178] ;  /* 0x00005e0005047625 */ /* 0x000fc600078e0216 */
[----:B------:R1:W-:Y:S01]  /*4260*/  STS [R18+0x40], R7 ;  /* 0x0000400712007388 */ /* 0x0003e20000000800 */
[----:B0-----:R-:W-:-:S03]  /*4270*/  IMAD R3, R51, 0x9e0, R44 ;  /* 0x000009e033037824 */ /* 0x001fc600078e022c */
[----:B------:R-:W-:Y:S01]  /*4280*/  STS [R18+0x60], R15 ;  /* 0x0000600f12007388 */ /* 0x000fe20000000800 */
[----:B------:R-:W-:-:S03]  /*4290*/  IMAD.WIDE R2, R3, R22, c[0x0][0x178] ;  /* 0x00005e0003027625 */ /* 0x000fc600078e0216 */
[----:B------:R-:W-:Y:S01]  /*42a0*/  STS [R18+0x80], R9 ;  /* 0x0000800912007388 */ /* 0x000fe20000000800 */
[----:B-1----:R-:W-:-:S03]  /*42b0*/  IMAD R7, R45, 0x9e0, R42 ;  /* 0x000009e02d077824 */ /* 0x002fc600078e022a */
[----:B------:R-:W-:Y:S01]  /*42c0*/  STS [R18+0xa0], R13 ;  /* 0x0000a00d12007388 */ /* 0x000fe20000000800 */
[----:B------:R-:W-:-:S03]  /*42d0*/  IMAD.WIDE R6, R7, R22, c[0x0][0x178] ;  /* 0x00005e0007067625 */ /* 0x000fc600078e0216 */
[----:B------:R-:W-:Y:S04]  /*42e0*/  STS [R18+0xc0], R17 ;  /* 0x0000c01112007388 */ /* 0x000fe80000000800 */
[----:B------:R-:W-:Y:S04]  /*42f0*/  STS [R18+0xe0], R19 ;  /* 0x0000e01312007388 */ /* 0x000fe80000000800 */
[----:B------:R-:W-:Y:S06]  /*4300*/  BAR.SYNC.DEFER_BLOCKING 0x0 ;  /* 0x0000000000007b1d */ /* 0x000fec0000010000 */
[----:B------:R-:W0:Y:S04]  /*4310*/  LDS.64 R26, [R49] ;  /* 0x00000000311a7984 */ /* 0x000e280000000a00 */
[----:B------:R-:W1:Y:S04]  /*4320*/  LDS.64 R20, [R48+0x800] ;  /* 0x0008000030147984 */ /* 0x000e680000000a00 */
[----:B------:R-:W2:Y:S04]  /*4330*/  LDS.64 R24, [R47+0x1000] ;  /* 0x001000002f187984 */ /* 0x000ea80000000a00 */
[----:B0-----:R0:W-:Y:S04]  /*4340*/  @P3 STG.E.64 [R2.64], R26 ;  /* 0x0000001a02003986 */ /* 0x0011e8000c101b04 */
[----:B-1----:R0:W-:Y:S04]  /*4350*/  @P2 STG.E.64 [R4.64], R20 ;  /* 0x0000001404002986 */ /* 0x0021e8000c101b04 */
[----:B--2---:R0:W-:Y:S01]  /*4360*/  @P1 STG.E.64 [R6.64], R24 ;  /* 0x0000001806001986 */ /* 0x0041e2000c101b04 */
[----:B------:R-:W-:Y:S05]  /*4370*/  @!P0 EXIT ;  /* 0x000000000000894d */ /* 0x000fea0003800000 */
[----:B------:R-:W1:Y:S01]  /*4380*/  LDS.64 R32, [R33] ;  /* 0x0000000021207984 */ /* 0x000e620000000a00 */
[----:B------:R-:W-:Y:S01]  /*4390*/  IMAD R23, R41, 0x9e0, R38 ;  /* 0x000009e029177824 */ /* 0x000fe200078e0226 */
[----:B------:R-:W-:-:S03]  /*43a0*/  ULDC.64 UR4, c[0x0][0x118] ;  /* 0x0000460000047ab9 */ /* 0x000fc60000000a00 */
[----:B------:R-:W-:-:S05]  /*43b0*/  IMAD.WIDE R22, R23, R22, c[0x0][0x178] ;  /* 0x00005e0017167625 */ /* 0x000fca00078e0216 */
[----:B-1----:R-:W-:Y:S01]  /*43c0*/  STG.E.64 [R22.64], R32 ;  /* 0x0000002016007986 */ /* 0x002fe2000c101b04 */
[----:B------:R-:W-:Y:S05]  /*43d0*/  EXIT ;  /* 0x000000000000794d */ /* 0x000fea0003800000 */
.L_x_1:
[----:B------:R-:W-:-:S00]  /*43e0*/  BRA `(.L_x_1) ;  /* 0xfffffff000007947 */ /* 0x000fc0000383ffff */
[----:B------:R-:W-:-:S00]  /*43f0*/  NOP ;  /* 0x0000000000007918 */ /* 0x000fc00000000000 */
        /* <DEDUP_REMOVED lines=8> */
.L_x_2:


//--------------------- .nv.global.init           --------------------------
	.section	.nv.global.init,"aw",@progbits
.nv.global.init:
	.type		assertFunc_0,@object
	.size		assertFunc_0,(_$_str - assertFunc_0)
assertFunc_0:
        /*0000*/ 	.byte	0x75, 0x6e, 0x6b, 0x6e, 0x6f, 0x77, 0x6e, 0x00
	.type		_$_str,@object
	.size		_$_str,(assertMessage_0 - _$_str)
_$_str:
        /*0008*/ 	.byte	0x5f, 0x5f, 0x43, 0x55, 0x44, 0x41, 0x5f, 0x46, 0x54, 0x5a, 0x00
	.type		assertMessage_0,@object
	.size		assertMessage_0,(assertFile_0 - assertMessage_0)
assertMessage_0:
        /*0013*/ 	.byte	0x69, 0x6e, 0x64, 0x65, 0x78, 0x20, 0x6f, 0x75, 0x74, 0x20, 0x6f, 0x66, 0x20, 0x62, 0x6f, 0x75
        /*0023*/ 	.byte	0x6e, 0x64, 0x73, 0x3a, 0x20, 0x30, 0x20, 0x3c, 0x3d, 0x20, 0x74, 0x6d, 0x70, 0x32, 0x32, 0x20
        /*0033*/ 	.byte	0x3c, 0x20, 0x33, 0x32, 0x00
	.type		assertFile_0,@object
	.size		assertFile_0,(.L_1 - assertFile_0)
assertFile_0:
        /*0038*/ 	.byte	0x2f, 0x6d, 0x6e, 0x74, 0x2f, 0x64, 0x69, 0x73, 0x6b, 0x31, 0x2f, 0x6b, 0x68, 0x69, 0x65, 0x6d
        /*0048*/ 	.byte	0x74, 0x74, 0x2f, 0x75, 0x6e, 0x69, 0x76, 0x65, 0x72, 0x73, 0x61, 0x6c, 0x2d, 0x6f, 0x66, 0x66
        /*0058*/ 	.byte	0x6c, 0x69, 0x6e, 0x65, 0x2d, 0x62, 0x62, 0x6f, 0x2f, 0x74, 0x6f, 0x72, 0x63, 0x68, 0x69, 0x6e
        /*0068*/ 	.byte	0x64, 0x75, 0x63, 0x74, 0x6f, 0x72, 0x5f, 0x75, 0x62, 0x75, 0x6e, 0x74, 0x75, 0x2f, 0x67, 0x73
        /*0078*/ 	.byte	0x2f, 0x63, 0x67, 0x73, 0x63, 0x7a, 0x37, 0x73, 0x6e, 0x61, 0x76, 0x6d, 0x33, 0x33, 0x66, 0x64
        /*0088*/ 	.byte	0x6f, 0x61, 0x66, 0x63, 0x67, 0x62, 0x6a, 0x74, 0x37, 0x7a, 0x33, 0x6a, 0x67, 0x75, 0x75, 0x61
        /*0098*/ 	.byte	0x79, 0x33, 0x79, 0x73, 0x7a, 0x76, 0x33, 0x6b, 0x6c, 0x74, 0x36, 0x72, 0x6a, 0x35, 0x67, 0x76
        /*00a8*/ 	.byte	0x37, 0x37, 0x36, 0x69, 0x64, 0x2e, 0x70, 0x79, 0x00
.L_1:


//--------------------- .nv.shared.triton_per_fused__softmax_add_0 --------------------------
	.section	.nv.shared.triton_per_fused__softmax_add_0,"aw",@nobits
	.sectionflags	@""
	.align	16


//--------------------- SYMBOLS --------------------------

	.type		__assertfail,@function
